//
// Generated by NVIDIA NVVM Compiler
//
// Compiler Build ID: CL-36424714
// Cuda compilation tools, release 13.0, V13.0.88
// Based on NVVM 20.0.0
//

.version 9.0
.target sm_100
.address_size 64

	// .globl	euclidean_distance_kernel

.visible .entry euclidean_distance_kernel(
	.param .u64 .ptr .align 1 euclidean_distance_kernel_param_0,
	.param .u64 .ptr .align 1 euclidean_distance_kernel_param_1,
	.param .u64 .ptr .align 1 euclidean_distance_kernel_param_2,
	.param .u32 euclidean_distance_kernel_param_3,
	.param .u32 euclidean_distance_kernel_param_4
)
{
	.reg .pred 	%p<11>;
	.reg .b32 	%r<38>;
	.reg .b32 	%f<142>;
	.reg .b64 	%rd<31>;

	ld.param.u64 	%rd11, [euclidean_distance_kernel_param_0];
	ld.param.u64 	%rd12, [euclidean_distance_kernel_param_1];
	ld.param.u64 	%rd10, [euclidean_distance_kernel_param_2];
	ld.param.u32 	%r24, [euclidean_distance_kernel_param_3];
	ld.param.u32 	%r23, [euclidean_distance_kernel_param_4];
	cvta.to.global.u64 	%rd1, %rd12;
	cvta.to.global.u64 	%rd2, %rd11;
	mov.u32 	%r25, %ctaid.x;
	mov.u32 	%r26, %ntid.x;
	mov.u32 	%r27, %tid.x;
	mad.lo.s32 	%r1, %r25, %r26, %r27;
	setp.ge.s32 	%p1, %r1, %r24;
	@%p1 bra 	$L__BB0_15;
	setp.lt.s32 	%p2, %r23, 1;
	mov.f32 	%f141, 0f00000000;
	@%p2 bra 	$L__BB0_14;
	mul.lo.s32 	%r2, %r23, %r1;
	and.b32  	%r3, %r23, 15;
	setp.lt.u32 	%p3, %r23, 16;
	mov.f32 	%f141, 0f00000000;
	mov.b32 	%r34, 0;
	@%p3 bra 	$L__BB0_5;
	and.b32  	%r34, %r23, 2147483632;
	neg.s32 	%r32, %r34;
	add.s64 	%rd3, %rd2, 32;
	add.s64 	%rd29, %rd1, 32;
	mov.f32 	%f141, 0f00000000;
	mov.u32 	%r31, %r2;
$L__BB0_4:
	.pragma "nounroll";
	mul.wide.s32 	%rd13, %r31, 4;
	add.s64 	%rd14, %rd3, %rd13;
	ld.global.f32 	%f18, [%rd14+-32];
	ld.global.f32 	%f19, [%rd29+-32];
	sub.f32 	%f20, %f18, %f19;
	fma.rn.f32 	%f21, %f20, %f20, %f141;
	ld.global.f32 	%f22, [%rd14+-28];
	ld.global.f32 	%f23, [%rd29+-28];
	sub.f32 	%f24, %f22, %f23;
	fma.rn.f32 	%f25, %f24, %f24, %f21;
	ld.global.f32 	%f26, [%rd14+-24];
	ld.global.f32 	%f27, [%rd29+-24];
	sub.f32 	%f28, %f26, %f27;
	fma.rn.f32 	%f29, %f28, %f28, %f25;
	ld.global.f32 	%f30, [%rd14+-20];
	ld.global.f32 	%f31, [%rd29+-20];
	sub.f32 	%f32, %f30, %f31;
	fma.rn.f32 	%f33, %f32, %f32, %f29;
	ld.global.f32 	%f34, [%rd14+-16];
	ld.global.f32 	%f35, [%rd29+-16];
	sub.f32 	%f36, %f34, %f35;
	fma.rn.f32 	%f37, %f36, %f36, %f33;
	ld.global.f32 	%f38, [%rd14+-12];
	ld.global.f32 	%f39, [%rd29+-12];
	sub.f32 	%f40, %f38, %f39;
	fma.rn.f32 	%f41, %f40, %f40, %f37;
	ld.global.f32 	%f42, [%rd14+-8];
	ld.global.f32 	%f43, [%rd29+-8];
	sub.f32 	%f44, %f42, %f43;
	fma.rn.f32 	%f45, %f44, %f44, %f41;
	ld.global.f32 	%f46, [%rd14+-4];
	ld.global.f32 	%f47, [%rd29+-4];
	sub.f32 	%f48, %f46, %f47;
	fma.rn.f32 	%f49, %f48, %f48, %f45;
	ld.global.f32 	%f50, [%rd14];
	ld.global.f32 	%f51, [%rd29];
	sub.f32 	%f52, %f50, %f51;
	fma.rn.f32 	%f53, %f52, %f52, %f49;
	ld.global.f32 	%f54, [%rd14+4];
	ld.global.f32 	%f55, [%rd29+4];
	sub.f32 	%f56, %f54, %f55;
	fma.rn.f32 	%f57, %f56, %f56, %f53;
	ld.global.f32 	%f58, [%rd14+8];
	ld.global.f32 	%f59, [%rd29+8];
	sub.f32 	%f60, %f58, %f59;
	fma.rn.f32 	%f61, %f60, %f60, %f57;
	ld.global.f32 	%f62, [%rd14+12];
	ld.global.f32 	%f63, [%rd29+12];
	sub.f32 	%f64, %f62, %f63;
	fma.rn.f32 	%f65, %f64, %f64, %f61;
	ld.global.f32 	%f66, [%rd14+16];
	ld.global.f32 	%f67, [%rd29+16];
	sub.f32 	%f68, %f66, %f67;
	fma.rn.f32 	%f69, %f68, %f68, %f65;
	ld.global.f32 	%f70, [%rd14+20];
	ld.global.f32 	%f71, [%rd29+20];
	sub.f32 	%f72, %f70, %f71;
	fma.rn.f32 	%f73, %f72, %f72, %f69;
	ld.global.f32 	%f74, [%rd14+24];
	ld.global.f32 	%f75, [%rd29+24];
	sub.f32 	%f76, %f74, %f75;
	fma.rn.f32 	%f77, %f76, %f76, %f73;
	ld.global.f32 	%f78, [%rd14+28];
	ld.global.f32 	%f79, [%rd29+28];
	sub.f32 	%f80, %f78, %f79;
	fma.rn.f32 	%f141, %f80, %f80, %f77;
	add.s32 	%r32, %r32, 16;
	add.s32 	%r31, %r31, 16;
	add.s64 	%rd29, %rd29, 64;
	setp.ne.s32 	%p4, %r32, 0;
	@%p4 bra 	$L__BB0_4;
$L__BB0_5:
	setp.eq.s32 	%p5, %r3, 0;
	@%p5 bra 	$L__BB0_14;
	and.b32  	%r11, %r23, 7;
	setp.lt.u32 	%p6, %r3, 8;
	@%p6 bra 	$L__BB0_8;
	add.s32 	%r29, %r34, %r2;
	mul.wide.s32 	%rd15, %r29, 4;
	add.s64 	%rd16, %rd2, %rd15;
	ld.global.f32 	%f82, [%rd16];
	mul.wide.u32 	%rd17, %r34, 4;
	add.s64 	%rd18, %rd1, %rd17;
	ld.global.f32 	%f83, [%rd18];
	sub.f32 	%f84, %f82, %f83;
	fma.rn.f32 	%f85, %f84, %f84, %f141;
	ld.global.f32 	%f86, [%rd16+4];
	ld.global.f32 	%f87, [%rd18+4];
	sub.f32 	%f88, %f86, %f87;
	fma.rn.f32 	%f89, %f88, %f88, %f85;
	ld.global.f32 	%f90, [%rd16+8];
	ld.global.f32 	%f91, [%rd18+8];
	sub.f32 	%f92, %f90, %f91;
	fma.rn.f32 	%f93, %f92, %f92, %f89;
	ld.global.f32 	%f94, [%rd16+12];
	ld.global.f32 	%f95, [%rd18+12];
	sub.f32 	%f96, %f94, %f95;
	fma.rn.f32 	%f97, %f96, %f96, %f93;
	ld.global.f32 	%f98, [%rd16+16];
	ld.global.f32 	%f99, [%rd18+16];
	sub.f32 	%f100, %f98, %f99;
	fma.rn.f32 	%f101, %f100, %f100, %f97;
	ld.global.f32 	%f102, [%rd16+20];
	ld.global.f32 	%f103, [%rd18+20];
	sub.f32 	%f104, %f102, %f103;
	fma.rn.f32 	%f105, %f104, %f104, %f101;
	ld.global.f32 	%f106, [%rd16+24];
	ld.global.f32 	%f107, [%rd18+24];
	sub.f32 	%f108, %f106, %f107;
	fma.rn.f32 	%f109, %f108, %f108, %f105;
	ld.global.f32 	%f110, [%rd16+28];
	ld.global.f32 	%f111, [%rd18+28];
	sub.f32 	%f112, %f110, %f111;
	fma.rn.f32 	%f141, %f112, %f112, %f109;
	add.s32 	%r34, %r34, 8;
$L__BB0_8:
	setp.eq.s32 	%p7, %r11, 0;
	@%p7 bra 	$L__BB0_14;
	and.b32  	%r14, %r23, 3;
	setp.lt.u32 	%p8, %r11, 4;
	@%p8 bra 	$L__BB0_11;
	add.s32 	%r30, %r34, %r2;
	mul.wide.s32 	%rd19, %r30, 4;
	add.s64 	%rd20, %rd2, %rd19;
	ld.global.f32 	%f114, [%rd20];
	mul.wide.u32 	%rd21, %r34, 4;
	add.s64 	%rd22, %rd1, %rd21;
	ld.global.f32 	%f115, [%rd22];
	sub.f32 	%f116, %f114, %f115;
	fma.rn.f32 	%f117, %f116, %f116, %f141;
	ld.global.f32 	%f118, [%rd20+4];
	ld.global.f32 	%f119, [%rd22+4];
	sub.f32 	%f120, %f118, %f119;
	fma.rn.f32 	%f121, %f120, %f120, %f117;
	ld.global.f32 	%f122, [%rd20+8];
	ld.global.f32 	%f123, [%rd22+8];
	sub.f32 	%f124, %f122, %f123;
	fma.rn.f32 	%f125, %f124, %f124, %f121;
	ld.global.f32 	%f126, [%rd20+12];
	ld.global.f32 	%f127, [%rd22+12];
	sub.f32 	%f128, %f126, %f127;
	fma.rn.f32 	%f141, %f128, %f128, %f125;
	add.s32 	%r34, %r34, 4;
$L__BB0_11:
	setp.eq.s32 	%p9, %r14, 0;
	@%p9 bra 	$L__BB0_14;
	mul.wide.u32 	%rd23, %r34, 4;
	add.s64 	%rd30, %rd1, %rd23;
	add.s32 	%r37, %r34, %r2;
	neg.s32 	%r36, %r14;
$L__BB0_13:
	.pragma "nounroll";
	mul.wide.s32 	%rd24, %r37, 4;
	add.s64 	%rd25, %rd2, %rd24;
	ld.global.f32 	%f129, [%rd25];
	ld.global.f32 	%f130, [%rd30];
	sub.f32 	%f131, %f129, %f130;
	fma.rn.f32 	%f141, %f131, %f131, %f141;
	add.s64 	%rd30, %rd30, 4;
	add.s32 	%r37, %r37, 1;
	add.s32 	%r36, %r36, 1;
	setp.ne.s32 	%p10, %r36, 0;
	@%p10 bra 	$L__BB0_13;
$L__BB0_14:
	sqrt.rn.f32 	%f132, %f141;
	cvta.to.global.u64 	%rd26, %rd10;
	mul.wide.s32 	%rd27, %r1, 4;
	add.s64 	%rd28, %rd26, %rd27;
	st.global.f32 	[%rd28], %f132;
$L__BB0_15:
	ret;

}
	// .globl	hyperbolic_distance_kernel
.visible .entry hyperbolic_distance_kernel(
	.param .u64 .ptr .align 1 hyperbolic_distance_kernel_param_0,
	.param .u64 .ptr .align 1 hyperbolic_distance_kernel_param_1,
	.param .u64 .ptr .align 1 hyperbolic_distance_kernel_param_2,
	.param .u32 hyperbolic_distance_kernel_param_3,
	.param .u32 hyperbolic_distance_kernel_param_4
)
{
	.reg .pred 	%p<18>;
	.reg .b32 	%r<39>;
	.reg .b32 	%f<186>;
	.reg .b64 	%rd<30>;

	ld.param.u64 	%rd8, [hyperbolic_distance_kernel_param_0];
	ld.param.u64 	%rd9, [hyperbolic_distance_kernel_param_1];
	ld.param.u64 	%rd10, [hyperbolic_distance_kernel_param_2];
	ld.param.u32 	%r19, [hyperbolic_distance_kernel_param_3];
	ld.param.u32 	%r18, [hyperbolic_distance_kernel_param_4];
	cvta.to.global.u64 	%rd1, %rd9;
	cvta.to.global.u64 	%rd2, %rd8;
	cvta.to.global.u64 	%rd3, %rd10;
	mov.u32 	%r20, %ctaid.x;
	mov.u32 	%r21, %ntid.x;
	mov.u32 	%r22, %tid.x;
	mad.lo.s32 	%r1, %r20, %r21, %r22;
	setp.ge.s32 	%p1, %r1, %r19;
	@%p1 bra 	$L__BB1_19;
	setp.lt.s32 	%p2, %r18, 1;
	mov.f32 	%f179, 0f00000000;
	mov.f32 	%f180, %f179;
	mov.f32 	%f184, %f179;
	@%p2 bra 	$L__BB1_14;
	mul.lo.s32 	%r2, %r18, %r1;
	and.b32  	%r3, %r18, 7;
	setp.lt.u32 	%p3, %r18, 8;
	mov.f32 	%f181, 0f00000000;
	mov.b32 	%r37, 0;
	mov.f32 	%f180, %f181;
	mov.f32 	%f179, %f181;
	@%p3 bra 	$L__BB1_5;
	and.b32  	%r37, %r18, 2147483640;
	neg.s32 	%r35, %r37;
	add.s64 	%rd4, %rd2, 16;
	add.s64 	%rd29, %rd1, 16;
	mov.f32 	%f181, 0f00000000;
	mov.u32 	%r34, %r2;
$L__BB1_4:
	.pragma "nounroll";
	mul.wide.s32 	%rd11, %r34, 4;
	add.s64 	%rd12, %rd4, %rd11;
	ld.global.f32 	%f51, [%rd12+-16];
	ld.global.f32 	%f52, [%rd29+-16];
	fma.rn.f32 	%f53, %f51, %f51, %f179;
	fma.rn.f32 	%f54, %f52, %f52, %f180;
	fma.rn.f32 	%f55, %f51, %f52, %f181;
	ld.global.f32 	%f56, [%rd12+-12];
	ld.global.f32 	%f57, [%rd29+-12];
	fma.rn.f32 	%f58, %f56, %f56, %f53;
	fma.rn.f32 	%f59, %f57, %f57, %f54;
	fma.rn.f32 	%f60, %f56, %f57, %f55;
	ld.global.f32 	%f61, [%rd12+-8];
	ld.global.f32 	%f62, [%rd29+-8];
	fma.rn.f32 	%f63, %f61, %f61, %f58;
	fma.rn.f32 	%f64, %f62, %f62, %f59;
	fma.rn.f32 	%f65, %f61, %f62, %f60;
	ld.global.f32 	%f66, [%rd12+-4];
	ld.global.f32 	%f67, [%rd29+-4];
	fma.rn.f32 	%f68, %f66, %f66, %f63;
	fma.rn.f32 	%f69, %f67, %f67, %f64;
	fma.rn.f32 	%f70, %f66, %f67, %f65;
	ld.global.f32 	%f71, [%rd12];
	ld.global.f32 	%f72, [%rd29];
	fma.rn.f32 	%f73, %f71, %f71, %f68;
	fma.rn.f32 	%f74, %f72, %f72, %f69;
	fma.rn.f32 	%f75, %f71, %f72, %f70;
	ld.global.f32 	%f76, [%rd12+4];
	ld.global.f32 	%f77, [%rd29+4];
	fma.rn.f32 	%f78, %f76, %f76, %f73;
	fma.rn.f32 	%f79, %f77, %f77, %f74;
	fma.rn.f32 	%f80, %f76, %f77, %f75;
	ld.global.f32 	%f81, [%rd12+8];
	ld.global.f32 	%f82, [%rd29+8];
	fma.rn.f32 	%f83, %f81, %f81, %f78;
	fma.rn.f32 	%f84, %f82, %f82, %f79;
	fma.rn.f32 	%f85, %f81, %f82, %f80;
	ld.global.f32 	%f86, [%rd12+12];
	ld.global.f32 	%f87, [%rd29+12];
	fma.rn.f32 	%f179, %f86, %f86, %f83;
	fma.rn.f32 	%f180, %f87, %f87, %f84;
	fma.rn.f32 	%f181, %f86, %f87, %f85;
	add.s32 	%r35, %r35, 8;
	add.s32 	%r34, %r34, 8;
	add.s64 	%rd29, %rd29, 32;
	setp.ne.s32 	%p4, %r35, 0;
	@%p4 bra 	$L__BB1_4;
$L__BB1_5:
	setp.eq.s32 	%p5, %r3, 0;
	@%p5 bra 	$L__BB1_13;
	and.b32  	%r11, %r18, 3;
	setp.lt.u32 	%p6, %r3, 4;
	@%p6 bra 	$L__BB1_8;
	add.s32 	%r24, %r37, %r2;
	mul.wide.s32 	%rd13, %r24, 4;
	add.s64 	%rd14, %rd2, %rd13;
	ld.global.f32 	%f89, [%rd14];
	mul.wide.u32 	%rd15, %r37, 4;
	add.s64 	%rd16, %rd1, %rd15;
	ld.global.f32 	%f90, [%rd16];
	fma.rn.f32 	%f91, %f89, %f89, %f179;
	fma.rn.f32 	%f92, %f90, %f90, %f180;
	fma.rn.f32 	%f93, %f89, %f90, %f181;
	ld.global.f32 	%f94, [%rd14+4];
	ld.global.f32 	%f95, [%rd16+4];
	fma.rn.f32 	%f96, %f94, %f94, %f91;
	fma.rn.f32 	%f97, %f95, %f95, %f92;
	fma.rn.f32 	%f98, %f94, %f95, %f93;
	ld.global.f32 	%f99, [%rd14+8];
	ld.global.f32 	%f100, [%rd16+8];
	fma.rn.f32 	%f101, %f99, %f99, %f96;
	fma.rn.f32 	%f102, %f100, %f100, %f97;
	fma.rn.f32 	%f103, %f99, %f100, %f98;
	ld.global.f32 	%f104, [%rd14+12];
	ld.global.f32 	%f105, [%rd16+12];
	fma.rn.f32 	%f179, %f104, %f104, %f101;
	fma.rn.f32 	%f180, %f105, %f105, %f102;
	fma.rn.f32 	%f181, %f104, %f105, %f103;
	add.s32 	%r37, %r37, 4;
$L__BB1_8:
	setp.eq.s32 	%p7, %r11, 0;
	@%p7 bra 	$L__BB1_13;
	setp.eq.s32 	%p8, %r11, 1;
	@%p8 bra 	$L__BB1_11;
	add.s32 	%r25, %r37, %r2;
	mul.wide.s32 	%rd17, %r25, 4;
	add.s64 	%rd18, %rd2, %rd17;
	ld.global.f32 	%f107, [%rd18];
	mul.wide.u32 	%rd19, %r37, 4;
	add.s64 	%rd20, %rd1, %rd19;
	ld.global.f32 	%f108, [%rd20];
	fma.rn.f32 	%f109, %f107, %f107, %f179;
	fma.rn.f32 	%f110, %f108, %f108, %f180;
	fma.rn.f32 	%f111, %f107, %f108, %f181;
	ld.global.f32 	%f112, [%rd18+4];
	ld.global.f32 	%f113, [%rd20+4];
	fma.rn.f32 	%f179, %f112, %f112, %f109;
	fma.rn.f32 	%f180, %f113, %f113, %f110;
	fma.rn.f32 	%f181, %f112, %f113, %f111;
	add.s32 	%r37, %r37, 2;
$L__BB1_11:
	and.b32  	%r26, %r18, 1;
	setp.eq.b32 	%p9, %r26, 1;
	not.pred 	%p10, %p9;
	@%p10 bra 	$L__BB1_13;
	add.s32 	%r27, %r37, %r2;
	mul.wide.s32 	%rd21, %r27, 4;
	add.s64 	%rd22, %rd2, %rd21;
	ld.global.f32 	%f114, [%rd22];
	mul.wide.u32 	%rd23, %r37, 4;
	add.s64 	%rd24, %rd1, %rd23;
	ld.global.f32 	%f115, [%rd24];
	fma.rn.f32 	%f179, %f114, %f114, %f179;
	fma.rn.f32 	%f180, %f115, %f115, %f180;
	fma.rn.f32 	%f181, %f114, %f115, %f181;
$L__BB1_13:
	add.f32 	%f184, %f181, %f181;
$L__BB1_14:
	min.f32 	%f116, %f179, 0f3F7FBE77;
	min.f32 	%f117, %f180, 0f3F7FBE77;
	add.f32 	%f118, %f116, %f117;
	sub.f32 	%f41, %f118, %f184;
	mov.f32 	%f119, 0f3F800000;
	sub.f32 	%f120, %f119, %f116;
	sub.f32 	%f121, %f119, %f117;
	mul.f32 	%f42, %f120, %f121;
	setp.leu.f32 	%p11, %f42, 0f322BCC77;
	@%p11 bra 	$L__BB1_18;
	add.f32 	%f122, %f41, %f41;
	div.rn.f32 	%f123, %f122, %f42;
	add.f32 	%f124, %f123, 0f3F800000;
	max.f32 	%f125, %f124, 0f3F800000;
	mov.f32 	%f126, 0f3F800000;
	sub.rn.f32 	%f127, %f125, %f126;
	mov.b32 	%r16, %f127;
	setp.gt.u32 	%p12, %r16, 1258291200;
	fma.rn.f32 	%f128, %f125, %f125, 0fBF800000;
	rsqrt.approx.ftz.f32 	%f129, %f128;
	mul.f32 	%f130, %f128, %f129;
	mul.f32 	%f131, %f129, 0f3F000000;
	neg.f32 	%f132, %f130;
	fma.rn.f32 	%f133, %f132, %f130, %f128;
	fma.rn.f32 	%f134, %f133, %f131, %f130;
	setp.eq.f32 	%p13, %f128, 0f00000000;
	selp.f32 	%f135, 0f00000000, %f134, %p13;
	selp.f32 	%f136, 0fBF800001, %f135, %p12;
	add.f32 	%f43, %f127, %f136;
	add.rz.f32 	%f137, %f43, %f126;
	mov.b32 	%r29, %f137;
	add.s32 	%r30, %r29, -1061158912;
	and.b32  	%r31, %r30, -8388608;
	mov.b32 	%r17, %f43;
	sub.s32 	%r32, %r17, %r31;
	mov.b32 	%f138, %r32;
	sub.s32 	%r33, 1082130432, %r31;
	mov.b32 	%f139, %r33;
	fma.rn.f32 	%f140, %f139, 0f3E800000, 0fBF800000;
	add.f32 	%f141, %f140, %f138;
	cvt.rn.f32.s32 	%f142, %r31;
	mul.f32 	%f143, %f142, 0f34000000;
	fma.rn.f32 	%f144, %f141, 0fBD39BF78, 0f3DD80012;
	fma.rn.f32 	%f145, %f144, %f141, 0fBE0778E0;
	fma.rn.f32 	%f146, %f145, %f141, 0f3E146475;
	fma.rn.f32 	%f147, %f146, %f141, 0fBE2A68DD;
	fma.rn.f32 	%f148, %f147, %f141, 0f3E4CAF9E;
	fma.rn.f32 	%f149, %f148, %f141, 0fBE800042;
	fma.rn.f32 	%f150, %f149, %f141, 0f3EAAAAE6;
	fma.rn.f32 	%f151, %f150, %f141, 0fBF000000;
	mul.f32 	%f152, %f141, %f151;
	fma.rn.f32 	%f153, %f152, %f141, %f141;
	fma.rn.f32 	%f185, %f143, 0f3F317218, %f153;
	setp.lt.u32 	%p14, %r17, 2139095040;
	@%p14 bra 	$L__BB1_17;
	setp.gt.s32 	%p15, %r17, -1082130432;
	fma.rn.f32 	%f154, %f43, 0f7F800000, 0f7F800000;
	selp.f32 	%f155, %f154, %f185, %p15;
	setp.eq.f32 	%p16, %f43, 0f00000000;
	selp.f32 	%f185, 0f80000000, %f155, %p16;
$L__BB1_17:
	setp.gt.u32 	%p17, %r16, 1258291200;
	add.f32 	%f156, %f185, 0f3F317218;
	selp.f32 	%f157, %f156, %f185, %p17;
	mul.wide.s32 	%rd27, %r1, 4;
	add.s64 	%rd28, %rd3, %rd27;
	st.global.f32 	[%rd28], %f157;
	bra.uni 	$L__BB1_19;
$L__BB1_18:
	mul.wide.s32 	%rd25, %r1, 4;
	add.s64 	%rd26, %rd3, %rd25;
	mov.b32 	%r28, 0;
	st.global.u32 	[%rd26], %r28;
$L__BB1_19:
	ret;

}
	// .globl	spherical_distance_kernel
.visible .entry spherical_distance_kernel(
	.param .u64 .ptr .align 1 spherical_distance_kernel_param_0,
	.param .u64 .ptr .align 1 spherical_distance_kernel_param_1,
	.param .u64 .ptr .align 1 spherical_distance_kernel_param_2,
	.param .u32 spherical_distance_kernel_param_3,
	.param .u32 spherical_distance_kernel_param_4
)
{
	.reg .pred 	%p<17>;
	.reg .b32 	%r<32>;
	.reg .b32 	%f<161>;
	.reg .b64 	%rd<30>;

	ld.param.u64 	%rd8, [spherical_distance_kernel_param_0];
	ld.param.u64 	%rd9, [spherical_distance_kernel_param_1];
	ld.param.u64 	%rd10, [spherical_distance_kernel_param_2];
	ld.param.u32 	%r17, [spherical_distance_kernel_param_3];
	ld.param.u32 	%r16, [spherical_distance_kernel_param_4];
	cvta.to.global.u64 	%rd1, %rd9;
	cvta.to.global.u64 	%rd2, %rd8;
	cvta.to.global.u64 	%rd3, %rd10;
	mov.u32 	%r18, %ctaid.x;
	mov.u32 	%r19, %ntid.x;
	mov.u32 	%r20, %tid.x;
	mad.lo.s32 	%r1, %r18, %r19, %r20;
	setp.ge.s32 	%p1, %r1, %r17;
	@%p1 bra 	$L__BB2_16;
	setp.lt.s32 	%p2, %r16, 1;
	mov.f32 	%f158, 0f00000000;
	mov.f32 	%f159, %f158;
	mov.f32 	%f160, %f158;
	@%p2 bra 	$L__BB2_13;
	mul.lo.s32 	%r2, %r16, %r1;
	and.b32  	%r3, %r16, 7;
	setp.lt.u32 	%p3, %r16, 8;
	mov.f32 	%f160, 0f00000000;
	mov.b32 	%r30, 0;
	mov.f32 	%f159, %f160;
	mov.f32 	%f158, %f160;
	@%p3 bra 	$L__BB2_5;
	and.b32  	%r30, %r16, 2147483640;
	neg.s32 	%r28, %r30;
	add.s64 	%rd4, %rd2, 16;
	add.s64 	%rd29, %rd1, 16;
	mov.f32 	%f160, 0f00000000;
	mov.u32 	%r27, %r2;
$L__BB2_4:
	.pragma "nounroll";
	mul.wide.s32 	%rd11, %r27, 4;
	add.s64 	%rd12, %rd4, %rd11;
	ld.global.f32 	%f43, [%rd12+-16];
	ld.global.f32 	%f44, [%rd29+-16];
	fma.rn.f32 	%f45, %f43, %f43, %f158;
	fma.rn.f32 	%f46, %f44, %f44, %f159;
	fma.rn.f32 	%f47, %f43, %f44, %f160;
	ld.global.f32 	%f48, [%rd12+-12];
	ld.global.f32 	%f49, [%rd29+-12];
	fma.rn.f32 	%f50, %f48, %f48, %f45;
	fma.rn.f32 	%f51, %f49, %f49, %f46;
	fma.rn.f32 	%f52, %f48, %f49, %f47;
	ld.global.f32 	%f53, [%rd12+-8];
	ld.global.f32 	%f54, [%rd29+-8];
	fma.rn.f32 	%f55, %f53, %f53, %f50;
	fma.rn.f32 	%f56, %f54, %f54, %f51;
	fma.rn.f32 	%f57, %f53, %f54, %f52;
	ld.global.f32 	%f58, [%rd12+-4];
	ld.global.f32 	%f59, [%rd29+-4];
	fma.rn.f32 	%f60, %f58, %f58, %f55;
	fma.rn.f32 	%f61, %f59, %f59, %f56;
	fma.rn.f32 	%f62, %f58, %f59, %f57;
	ld.global.f32 	%f63, [%rd12];
	ld.global.f32 	%f64, [%rd29];
	fma.rn.f32 	%f65, %f63, %f63, %f60;
	fma.rn.f32 	%f66, %f64, %f64, %f61;
	fma.rn.f32 	%f67, %f63, %f64, %f62;
	ld.global.f32 	%f68, [%rd12+4];
	ld.global.f32 	%f69, [%rd29+4];
	fma.rn.f32 	%f70, %f68, %f68, %f65;
	fma.rn.f32 	%f71, %f69, %f69, %f66;
	fma.rn.f32 	%f72, %f68, %f69, %f67;
	ld.global.f32 	%f73, [%rd12+8];
	ld.global.f32 	%f74, [%rd29+8];
	fma.rn.f32 	%f75, %f73, %f73, %f70;
	fma.rn.f32 	%f76, %f74, %f74, %f71;
	fma.rn.f32 	%f77, %f73, %f74, %f72;
	ld.global.f32 	%f78, [%rd12+12];
	ld.global.f32 	%f79, [%rd29+12];
	fma.rn.f32 	%f158, %f78, %f78, %f75;
	fma.rn.f32 	%f159, %f79, %f79, %f76;
	fma.rn.f32 	%f160, %f78, %f79, %f77;
	add.s32 	%r28, %r28, 8;
	add.s32 	%r27, %r27, 8;
	add.s64 	%rd29, %rd29, 32;
	setp.ne.s32 	%p4, %r28, 0;
	@%p4 bra 	$L__BB2_4;
$L__BB2_5:
	setp.eq.s32 	%p5, %r3, 0;
	@%p5 bra 	$L__BB2_13;
	and.b32  	%r11, %r16, 3;
	setp.lt.u32 	%p6, %r3, 4;
	@%p6 bra 	$L__BB2_8;
	add.s32 	%r22, %r30, %r2;
	mul.wide.s32 	%rd13, %r22, 4;
	add.s64 	%rd14, %rd2, %rd13;
	ld.global.f32 	%f81, [%rd14];
	mul.wide.u32 	%rd15, %r30, 4;
	add.s64 	%rd16, %rd1, %rd15;
	ld.global.f32 	%f82, [%rd16];
	fma.rn.f32 	%f83, %f81, %f81, %f158;
	fma.rn.f32 	%f84, %f82, %f82, %f159;
	fma.rn.f32 	%f85, %f81, %f82, %f160;
	ld.global.f32 	%f86, [%rd14+4];
	ld.global.f32 	%f87, [%rd16+4];
	fma.rn.f32 	%f88, %f86, %f86, %f83;
	fma.rn.f32 	%f89, %f87, %f87, %f84;
	fma.rn.f32 	%f90, %f86, %f87, %f85;
	ld.global.f32 	%f91, [%rd14+8];
	ld.global.f32 	%f92, [%rd16+8];
	fma.rn.f32 	%f93, %f91, %f91, %f88;
	fma.rn.f32 	%f94, %f92, %f92, %f89;
	fma.rn.f32 	%f95, %f91, %f92, %f90;
	ld.global.f32 	%f96, [%rd14+12];
	ld.global.f32 	%f97, [%rd16+12];
	fma.rn.f32 	%f158, %f96, %f96, %f93;
	fma.rn.f32 	%f159, %f97, %f97, %f94;
	fma.rn.f32 	%f160, %f96, %f97, %f95;
	add.s32 	%r30, %r30, 4;
$L__BB2_8:
	setp.eq.s32 	%p7, %r11, 0;
	@%p7 bra 	$L__BB2_13;
	setp.eq.s32 	%p8, %r11, 1;
	@%p8 bra 	$L__BB2_11;
	add.s32 	%r23, %r30, %r2;
	mul.wide.s32 	%rd17, %r23, 4;
	add.s64 	%rd18, %rd2, %rd17;
	ld.global.f32 	%f99, [%rd18];
	mul.wide.u32 	%rd19, %r30, 4;
	add.s64 	%rd20, %rd1, %rd19;
	ld.global.f32 	%f100, [%rd20];
	fma.rn.f32 	%f101, %f99, %f99, %f158;
	fma.rn.f32 	%f102, %f100, %f100, %f159;
	fma.rn.f32 	%f103, %f99, %f100, %f160;
	ld.global.f32 	%f104, [%rd18+4];
	ld.global.f32 	%f105, [%rd20+4];
	fma.rn.f32 	%f158, %f104, %f104, %f101;
	fma.rn.f32 	%f159, %f105, %f105, %f102;
	fma.rn.f32 	%f160, %f104, %f105, %f103;
	add.s32 	%r30, %r30, 2;
$L__BB2_11:
	and.b32  	%r24, %r16, 1;
	setp.eq.b32 	%p9, %r24, 1;
	not.pred 	%p10, %p9;
	@%p10 bra 	$L__BB2_13;
	add.s32 	%r25, %r30, %r2;
	mul.wide.s32 	%rd21, %r25, 4;
	add.s64 	%rd22, %rd2, %rd21;
	ld.global.f32 	%f106, [%rd22];
	mul.wide.u32 	%rd23, %r30, 4;
	add.s64 	%rd24, %rd1, %rd23;
	ld.global.f32 	%f107, [%rd24];
	fma.rn.f32 	%f158, %f106, %f106, %f158;
	fma.rn.f32 	%f159, %f107, %f107, %f159;
	fma.rn.f32 	%f160, %f106, %f107, %f160;
$L__BB2_13:
	sqrt.rn.f32 	%f37, %f158;
	sqrt.rn.f32 	%f108, %f159;
	setp.leu.f32 	%p11, %f37, 0f322BCC77;
	setp.leu.f32 	%p12, %f108, 0f322BCC77;
	or.pred  	%p13, %p11, %p12;
	@%p13 bra 	$L__BB2_15;
	mul.f32 	%f109, %f37, %f108;
	div.rn.f32 	%f110, %f160, %f109;
	min.f32 	%f111, %f110, 0f3F800000;
	max.f32 	%f112, %f111, 0fBF800000;
	abs.f32 	%f113, %f112;
	fma.rn.f32 	%f114, %f113, 0fBF000000, 0f3F000000;
	rsqrt.approx.ftz.f32 	%f115, %f114;
	mul.f32 	%f116, %f114, %f115;
	mul.f32 	%f117, %f115, 0fBF000000;
	fma.rn.f32 	%f118, %f116, %f117, 0f3F000000;
	fma.rn.f32 	%f119, %f116, %f118, %f116;
	setp.eq.f32 	%p14, %f113, 0f3F800000;
	selp.f32 	%f120, 0f00000000, %f119, %p14;
	setp.gt.f32 	%p15, %f113, 0f3F0F5C29;
	selp.f32 	%f121, %f120, %f113, %p15;
	copysign.f32 	%f122, %f112, %f121;
	mul.f32 	%f123, %f122, %f122;
	fma.rn.f32 	%f124, %f123, 0f3D10ECEF, 0f3C8B1ABB;
	fma.rn.f32 	%f125, %f124, %f123, 0f3CFC028C;
	fma.rn.f32 	%f126, %f125, %f123, 0f3D372139;
	fma.rn.f32 	%f127, %f126, %f123, 0f3D9993DB;
	fma.rn.f32 	%f128, %f127, %f123, 0f3E2AAAC6;
	mul.f32 	%f129, %f123, %f128;
	fma.rn.f32 	%f130, %f129, %f122, %f122;
	neg.f32 	%f131, %f130;
	selp.f32 	%f132, %f130, %f131, %p15;
	fma.rn.f32 	%f133, 0f3F6EE581, 0f3FD774EB, %f132;
	setp.gt.f32 	%p16, %f112, 0f3F0F5C29;
	selp.f32 	%f134, %f130, %f133, %p16;
	add.f32 	%f135, %f134, %f134;
	selp.f32 	%f136, %f135, %f134, %p15;
	mul.wide.s32 	%rd27, %r1, 4;
	add.s64 	%rd28, %rd3, %rd27;
	st.global.f32 	[%rd28], %f136;
	bra.uni 	$L__BB2_16;
$L__BB2_15:
	mul.wide.s32 	%rd25, %r1, 4;
	add.s64 	%rd26, %rd3, %rd25;
	mov.b32 	%r26, 0;
	st.global.u32 	[%rd26], %r26;
$L__BB2_16:
	ret;

}
	// .globl	minkowski_distance_kernel
.visible .entry minkowski_distance_kernel(
	.param .u64 .ptr .align 1 minkowski_distance_kernel_param_0,
	.param .u64 .ptr .align 1 minkowski_distance_kernel_param_1,
	.param .u64 .ptr .align 1 minkowski_distance_kernel_param_2,
	.param .u32 minkowski_distance_kernel_param_3,
	.param .u32 minkowski_distance_kernel_param_4
)
{
	.reg .pred 	%p<13>;
	.reg .b32 	%r<39>;
	.reg .b32 	%f<150>;
	.reg .b64 	%rd<40>;

	ld.param.u64 	%rd15, [minkowski_distance_kernel_param_0];
	ld.param.u64 	%rd16, [minkowski_distance_kernel_param_1];
	ld.param.u64 	%rd17, [minkowski_distance_kernel_param_2];
	ld.param.u32 	%r24, [minkowski_distance_kernel_param_3];
	ld.param.u32 	%r23, [minkowski_distance_kernel_param_4];
	cvta.to.global.u64 	%rd1, %rd17;
	cvta.to.global.u64 	%rd2, %rd16;
	cvta.to.global.u64 	%rd3, %rd15;
	mov.u32 	%r25, %ctaid.x;
	mov.u32 	%r26, %ntid.x;
	mov.u32 	%r27, %tid.x;
	mad.lo.s32 	%r1, %r25, %r26, %r27;
	setp.ge.s32 	%p1, %r1, %r24;
	@%p1 bra 	$L__BB3_19;
	setp.lt.s32 	%p2, %r23, 1;
	mov.f32 	%f148, 0f00000000;
	@%p2 bra 	$L__BB3_18;
	mul.lo.s32 	%r2, %r23, %r1;
	mul.wide.s32 	%rd18, %r2, 4;
	add.s64 	%rd4, %rd3, %rd18;
	ld.global.f32 	%f17, [%rd4];
	ld.global.f32 	%f18, [%rd2];
	sub.f32 	%f19, %f17, %f18;
	mul.f32 	%f20, %f19, %f19;
	mov.f32 	%f21, 0f00000000;
	sub.f32 	%f148, %f21, %f20;
	setp.eq.s32 	%p3, %r23, 1;
	@%p3 bra 	$L__BB3_16;
	add.s32 	%r3, %r23, -1;
	add.s32 	%r29, %r23, -2;
	and.b32  	%r4, %r3, 15;
	setp.lt.u32 	%p4, %r29, 15;
	mov.b32 	%r35, 1;
	@%p4 bra 	$L__BB3_7;
	and.b32  	%r31, %r3, -16;
	neg.s32 	%r33, %r31;
	add.s64 	%rd20, %rd18, %rd3;
	add.s64 	%rd38, %rd20, 32;
	add.s64 	%rd37, %rd2, 32;
	mov.b32 	%r32, 0;
$L__BB3_5:
	.pragma "nounroll";
	ld.global.f32 	%f23, [%rd38+-28];
	ld.global.f32 	%f24, [%rd37+-28];
	sub.f32 	%f25, %f23, %f24;
	fma.rn.f32 	%f26, %f25, %f25, %f148;
	ld.global.f32 	%f27, [%rd38+-24];
	ld.global.f32 	%f28, [%rd37+-24];
	sub.f32 	%f29, %f27, %f28;
	fma.rn.f32 	%f30, %f29, %f29, %f26;
	ld.global.f32 	%f31, [%rd38+-20];
	ld.global.f32 	%f32, [%rd37+-20];
	sub.f32 	%f33, %f31, %f32;
	fma.rn.f32 	%f34, %f33, %f33, %f30;
	ld.global.f32 	%f35, [%rd38+-16];
	ld.global.f32 	%f36, [%rd37+-16];
	sub.f32 	%f37, %f35, %f36;
	fma.rn.f32 	%f38, %f37, %f37, %f34;
	ld.global.f32 	%f39, [%rd38+-12];
	ld.global.f32 	%f40, [%rd37+-12];
	sub.f32 	%f41, %f39, %f40;
	fma.rn.f32 	%f42, %f41, %f41, %f38;
	ld.global.f32 	%f43, [%rd38+-8];
	ld.global.f32 	%f44, [%rd37+-8];
	sub.f32 	%f45, %f43, %f44;
	fma.rn.f32 	%f46, %f45, %f45, %f42;
	ld.global.f32 	%f47, [%rd38+-4];
	ld.global.f32 	%f48, [%rd37+-4];
	sub.f32 	%f49, %f47, %f48;
	fma.rn.f32 	%f50, %f49, %f49, %f46;
	ld.global.f32 	%f51, [%rd38];
	ld.global.f32 	%f52, [%rd37];
	sub.f32 	%f53, %f51, %f52;
	fma.rn.f32 	%f54, %f53, %f53, %f50;
	ld.global.f32 	%f55, [%rd38+4];
	ld.global.f32 	%f56, [%rd37+4];
	sub.f32 	%f57, %f55, %f56;
	fma.rn.f32 	%f58, %f57, %f57, %f54;
	ld.global.f32 	%f59, [%rd38+8];
	ld.global.f32 	%f60, [%rd37+8];
	sub.f32 	%f61, %f59, %f60;
	fma.rn.f32 	%f62, %f61, %f61, %f58;
	ld.global.f32 	%f63, [%rd38+12];
	ld.global.f32 	%f64, [%rd37+12];
	sub.f32 	%f65, %f63, %f64;
	fma.rn.f32 	%f66, %f65, %f65, %f62;
	ld.global.f32 	%f67, [%rd38+16];
	ld.global.f32 	%f68, [%rd37+16];
	sub.f32 	%f69, %f67, %f68;
	fma.rn.f32 	%f70, %f69, %f69, %f66;
	ld.global.f32 	%f71, [%rd38+20];
	ld.global.f32 	%f72, [%rd37+20];
	sub.f32 	%f73, %f71, %f72;
	fma.rn.f32 	%f74, %f73, %f73, %f70;
	ld.global.f32 	%f75, [%rd38+24];
	ld.global.f32 	%f76, [%rd37+24];
	sub.f32 	%f77, %f75, %f76;
	fma.rn.f32 	%f78, %f77, %f77, %f74;
	ld.global.f32 	%f79, [%rd38+28];
	ld.global.f32 	%f80, [%rd37+28];
	sub.f32 	%f81, %f79, %f80;
	fma.rn.f32 	%f82, %f81, %f81, %f78;
	ld.global.f32 	%f83, [%rd38+32];
	ld.global.f32 	%f84, [%rd37+32];
	sub.f32 	%f85, %f83, %f84;
	fma.rn.f32 	%f148, %f85, %f85, %f82;
	add.s32 	%r33, %r33, 16;
	add.s32 	%r32, %r32, 16;
	add.s64 	%rd38, %rd38, 64;
	add.s64 	%rd37, %rd37, 64;
	setp.ne.s32 	%p5, %r33, 0;
	@%p5 bra 	$L__BB3_5;
	add.s32 	%r35, %r32, 1;
$L__BB3_7:
	setp.eq.s32 	%p6, %r4, 0;
	@%p6 bra 	$L__BB3_16;
	and.b32  	%r12, %r3, 7;
	setp.lt.u32 	%p7, %r4, 8;
	@%p7 bra 	$L__BB3_10;
	mul.wide.s32 	%rd21, %r35, 4;
	add.s64 	%rd22, %rd4, %rd21;
	ld.global.f32 	%f87, [%rd22];
	mul.wide.u32 	%rd23, %r35, 4;
	add.s64 	%rd24, %rd2, %rd23;
	ld.global.f32 	%f88, [%rd24];
	sub.f32 	%f89, %f87, %f88;
	fma.rn.f32 	%f90, %f89, %f89, %f148;
	ld.global.f32 	%f91, [%rd22+4];
	ld.global.f32 	%f92, [%rd24+4];
	sub.f32 	%f93, %f91, %f92;
	fma.rn.f32 	%f94, %f93, %f93, %f90;
	ld.global.f32 	%f95, [%rd22+8];
	ld.global.f32 	%f96, [%rd24+8];
	sub.f32 	%f97, %f95, %f96;
	fma.rn.f32 	%f98, %f97, %f97, %f94;
	ld.global.f32 	%f99, [%rd22+12];
	ld.global.f32 	%f100, [%rd24+12];
	sub.f32 	%f101, %f99, %f100;
	fma.rn.f32 	%f102, %f101, %f101, %f98;
	ld.global.f32 	%f103, [%rd22+16];
	ld.global.f32 	%f104, [%rd24+16];
	sub.f32 	%f105, %f103, %f104;
	fma.rn.f32 	%f106, %f105, %f105, %f102;
	ld.global.f32 	%f107, [%rd22+20];
	ld.global.f32 	%f108, [%rd24+20];
	sub.f32 	%f109, %f107, %f108;
	fma.rn.f32 	%f110, %f109, %f109, %f106;
	ld.global.f32 	%f111, [%rd22+24];
	ld.global.f32 	%f112, [%rd24+24];
	sub.f32 	%f113, %f111, %f112;
	fma.rn.f32 	%f114, %f113, %f113, %f110;
	ld.global.f32 	%f115, [%rd22+28];
	ld.global.f32 	%f116, [%rd24+28];
	sub.f32 	%f117, %f115, %f116;
	fma.rn.f32 	%f148, %f117, %f117, %f114;
	add.s32 	%r35, %r35, 8;
$L__BB3_10:
	setp.eq.s32 	%p8, %r12, 0;
	@%p8 bra 	$L__BB3_16;
	and.b32  	%r15, %r3, 3;
	setp.lt.u32 	%p9, %r12, 4;
	@%p9 bra 	$L__BB3_13;
	mul.wide.s32 	%rd25, %r35, 4;
	add.s64 	%rd26, %rd4, %rd25;
	ld.global.f32 	%f119, [%rd26];
	mul.wide.u32 	%rd27, %r35, 4;
	add.s64 	%rd28, %rd2, %rd27;
	ld.global.f32 	%f120, [%rd28];
	sub.f32 	%f121, %f119, %f120;
	fma.rn.f32 	%f122, %f121, %f121, %f148;
	ld.global.f32 	%f123, [%rd26+4];
	ld.global.f32 	%f124, [%rd28+4];
	sub.f32 	%f125, %f123, %f124;
	fma.rn.f32 	%f126, %f125, %f125, %f122;
	ld.global.f32 	%f127, [%rd26+8];
	ld.global.f32 	%f128, [%rd28+8];
	sub.f32 	%f129, %f127, %f128;
	fma.rn.f32 	%f130, %f129, %f129, %f126;
	ld.global.f32 	%f131, [%rd26+12];
	ld.global.f32 	%f132, [%rd28+12];
	sub.f32 	%f133, %f131, %f132;
	fma.rn.f32 	%f148, %f133, %f133, %f130;
	add.s32 	%r35, %r35, 4;
$L__BB3_13:
	setp.eq.s32 	%p10, %r15, 0;
	@%p10 bra 	$L__BB3_16;
	mul.wide.u32 	%rd30, %r35, 4;
	add.s64 	%rd39, %rd2, %rd30;
	neg.s32 	%r37, %r15;
$L__BB3_15:
	.pragma "nounroll";
	mul.wide.s32 	%rd31, %r35, 4;
	add.s64 	%rd32, %rd4, %rd31;
	ld.global.f32 	%f134, [%rd32];
	ld.global.f32 	%f135, [%rd39];
	sub.f32 	%f136, %f134, %f135;
	fma.rn.f32 	%f148, %f136, %f136, %f148;
	add.s32 	%r35, %r35, 1;
	add.s64 	%rd39, %rd39, 4;
	add.s32 	%r37, %r37, 1;
	setp.ne.s32 	%p11, %r37, 0;
	@%p11 bra 	$L__BB3_15;
$L__BB3_16:
	setp.geu.f32 	%p12, %f148, 0f00000000;
	@%p12 bra 	$L__BB3_18;
	neg.f32 	%f138, %f148;
	sqrt.rn.f32 	%f139, %f138;
	mul.wide.s32 	%rd35, %r1, 4;
	add.s64 	%rd36, %rd1, %rd35;
	st.global.f32 	[%rd36], %f139;
	bra.uni 	$L__BB3_19;
$L__BB3_18:
	sqrt.rn.f32 	%f137, %f148;
	mul.wide.s32 	%rd33, %r1, 4;
	add.s64 	%rd34, %rd1, %rd33;
	st.global.f32 	[%rd34], %f137;
$L__BB3_19:
	ret;

}
	// .globl	manhattan_distance_kernel
.visible .entry manhattan_distance_kernel(
	.param .u64 .ptr .align 1 manhattan_distance_kernel_param_0,
	.param .u64 .ptr .align 1 manhattan_distance_kernel_param_1,
	.param .u64 .ptr .align 1 manhattan_distance_kernel_param_2,
	.param .u32 manhattan_distance_kernel_param_3,
	.param .u32 manhattan_distance_kernel_param_4
)
{
	.reg .pred 	%p<11>;
	.reg .b32 	%r<38>;
	.reg .b32 	%f<170>;
	.reg .b64 	%rd<31>;

	ld.param.u64 	%rd11, [manhattan_distance_kernel_param_0];
	ld.param.u64 	%rd12, [manhattan_distance_kernel_param_1];
	ld.param.u64 	%rd10, [manhattan_distance_kernel_param_2];
	ld.param.u32 	%r24, [manhattan_distance_kernel_param_3];
	ld.param.u32 	%r23, [manhattan_distance_kernel_param_4];
	cvta.to.global.u64 	%rd1, %rd12;
	cvta.to.global.u64 	%rd2, %rd11;
	mov.u32 	%r25, %ctaid.x;
	mov.u32 	%r26, %ntid.x;
	mov.u32 	%r27, %tid.x;
	mad.lo.s32 	%r1, %r25, %r26, %r27;
	setp.ge.s32 	%p1, %r1, %r24;
	@%p1 bra 	$L__BB4_15;
	setp.lt.s32 	%p2, %r23, 1;
	mov.f32 	%f169, 0f00000000;
	@%p2 bra 	$L__BB4_14;
	mul.lo.s32 	%r2, %r23, %r1;
	and.b32  	%r3, %r23, 15;
	setp.lt.u32 	%p3, %r23, 16;
	mov.f32 	%f169, 0f00000000;
	mov.b32 	%r34, 0;
	@%p3 bra 	$L__BB4_5;
	and.b32  	%r34, %r23, 2147483632;
	neg.s32 	%r32, %r34;
	add.s64 	%rd3, %rd2, 32;
	add.s64 	%rd29, %rd1, 32;
	mov.f32 	%f169, 0f00000000;
	mov.u32 	%r31, %r2;
$L__BB4_4:
	.pragma "nounroll";
	mul.wide.s32 	%rd13, %r31, 4;
	add.s64 	%rd14, %rd3, %rd13;
	ld.global.f32 	%f18, [%rd14+-32];
	ld.global.f32 	%f19, [%rd29+-32];
	sub.f32 	%f20, %f18, %f19;
	abs.f32 	%f21, %f20;
	add.f32 	%f22, %f169, %f21;
	ld.global.f32 	%f23, [%rd14+-28];
	ld.global.f32 	%f24, [%rd29+-28];
	sub.f32 	%f25, %f23, %f24;
	abs.f32 	%f26, %f25;
	add.f32 	%f27, %f22, %f26;
	ld.global.f32 	%f28, [%rd14+-24];
	ld.global.f32 	%f29, [%rd29+-24];
	sub.f32 	%f30, %f28, %f29;
	abs.f32 	%f31, %f30;
	add.f32 	%f32, %f27, %f31;
	ld.global.f32 	%f33, [%rd14+-20];
	ld.global.f32 	%f34, [%rd29+-20];
	sub.f32 	%f35, %f33, %f34;
	abs.f32 	%f36, %f35;
	add.f32 	%f37, %f32, %f36;
	ld.global.f32 	%f38, [%rd14+-16];
	ld.global.f32 	%f39, [%rd29+-16];
	sub.f32 	%f40, %f38, %f39;
	abs.f32 	%f41, %f40;
	add.f32 	%f42, %f37, %f41;
	ld.global.f32 	%f43, [%rd14+-12];
	ld.global.f32 	%f44, [%rd29+-12];
	sub.f32 	%f45, %f43, %f44;
	abs.f32 	%f46, %f45;
	add.f32 	%f47, %f42, %f46;
	ld.global.f32 	%f48, [%rd14+-8];
	ld.global.f32 	%f49, [%rd29+-8];
	sub.f32 	%f50, %f48, %f49;
	abs.f32 	%f51, %f50;
	add.f32 	%f52, %f47, %f51;
	ld.global.f32 	%f53, [%rd14+-4];
	ld.global.f32 	%f54, [%rd29+-4];
	sub.f32 	%f55, %f53, %f54;
	abs.f32 	%f56, %f55;
	add.f32 	%f57, %f52, %f56;
	ld.global.f32 	%f58, [%rd14];
	ld.global.f32 	%f59, [%rd29];
	sub.f32 	%f60, %f58, %f59;
	abs.f32 	%f61, %f60;
	add.f32 	%f62, %f57, %f61;
	ld.global.f32 	%f63, [%rd14+4];
	ld.global.f32 	%f64, [%rd29+4];
	sub.f32 	%f65, %f63, %f64;
	abs.f32 	%f66, %f65;
	add.f32 	%f67, %f62, %f66;
	ld.global.f32 	%f68, [%rd14+8];
	ld.global.f32 	%f69, [%rd29+8];
	sub.f32 	%f70, %f68, %f69;
	abs.f32 	%f71, %f70;
	add.f32 	%f72, %f67, %f71;
	ld.global.f32 	%f73, [%rd14+12];
	ld.global.f32 	%f74, [%rd29+12];
	sub.f32 	%f75, %f73, %f74;
	abs.f32 	%f76, %f75;
	add.f32 	%f77, %f72, %f76;
	ld.global.f32 	%f78, [%rd14+16];
	ld.global.f32 	%f79, [%rd29+16];
	sub.f32 	%f80, %f78, %f79;
	abs.f32 	%f81, %f80;
	add.f32 	%f82, %f77, %f81;
	ld.global.f32 	%f83, [%rd14+20];
	ld.global.f32 	%f84, [%rd29+20];
	sub.f32 	%f85, %f83, %f84;
	abs.f32 	%f86, %f85;
	add.f32 	%f87, %f82, %f86;
	ld.global.f32 	%f88, [%rd14+24];
	ld.global.f32 	%f89, [%rd29+24];
	sub.f32 	%f90, %f88, %f89;
	abs.f32 	%f91, %f90;
	add.f32 	%f92, %f87, %f91;
	ld.global.f32 	%f93, [%rd14+28];
	ld.global.f32 	%f94, [%rd29+28];
	sub.f32 	%f95, %f93, %f94;
	abs.f32 	%f96, %f95;
	add.f32 	%f169, %f92, %f96;
	add.s32 	%r32, %r32, 16;
	add.s32 	%r31, %r31, 16;
	add.s64 	%rd29, %rd29, 64;
	setp.ne.s32 	%p4, %r32, 0;
	@%p4 bra 	$L__BB4_4;
$L__BB4_5:
	setp.eq.s32 	%p5, %r3, 0;
	@%p5 bra 	$L__BB4_14;
	and.b32  	%r11, %r23, 7;
	setp.lt.u32 	%p6, %r3, 8;
	@%p6 bra 	$L__BB4_8;
	add.s32 	%r29, %r34, %r2;
	mul.wide.s32 	%rd15, %r29, 4;
	add.s64 	%rd16, %rd2, %rd15;
	ld.global.f32 	%f98, [%rd16];
	mul.wide.u32 	%rd17, %r34, 4;
	add.s64 	%rd18, %rd1, %rd17;
	ld.global.f32 	%f99, [%rd18];
	sub.f32 	%f100, %f98, %f99;
	abs.f32 	%f101, %f100;
	add.f32 	%f102, %f169, %f101;
	ld.global.f32 	%f103, [%rd16+4];
	ld.global.f32 	%f104, [%rd18+4];
	sub.f32 	%f105, %f103, %f104;
	abs.f32 	%f106, %f105;
	add.f32 	%f107, %f102, %f106;
	ld.global.f32 	%f108, [%rd16+8];
	ld.global.f32 	%f109, [%rd18+8];
	sub.f32 	%f110, %f108, %f109;
	abs.f32 	%f111, %f110;
	add.f32 	%f112, %f107, %f111;
	ld.global.f32 	%f113, [%rd16+12];
	ld.global.f32 	%f114, [%rd18+12];
	sub.f32 	%f115, %f113, %f114;
	abs.f32 	%f116, %f115;
	add.f32 	%f117, %f112, %f116;
	ld.global.f32 	%f118, [%rd16+16];
	ld.global.f32 	%f119, [%rd18+16];
	sub.f32 	%f120, %f118, %f119;
	abs.f32 	%f121, %f120;
	add.f32 	%f122, %f117, %f121;
	ld.global.f32 	%f123, [%rd16+20];
	ld.global.f32 	%f124, [%rd18+20];
	sub.f32 	%f125, %f123, %f124;
	abs.f32 	%f126, %f125;
	add.f32 	%f127, %f122, %f126;
	ld.global.f32 	%f128, [%rd16+24];
	ld.global.f32 	%f129, [%rd18+24];
	sub.f32 	%f130, %f128, %f129;
	abs.f32 	%f131, %f130;
	add.f32 	%f132, %f127, %f131;
	ld.global.f32 	%f133, [%rd16+28];
	ld.global.f32 	%f134, [%rd18+28];
	sub.f32 	%f135, %f133, %f134;
	abs.f32 	%f136, %f135;
	add.f32 	%f169, %f132, %f136;
	add.s32 	%r34, %r34, 8;
$L__BB4_8:
	setp.eq.s32 	%p7, %r11, 0;
	@%p7 bra 	$L__BB4_14;
	and.b32  	%r14, %r23, 3;
	setp.lt.u32 	%p8, %r11, 4;
	@%p8 bra 	$L__BB4_11;
	add.s32 	%r30, %r34, %r2;
	mul.wide.s32 	%rd19, %r30, 4;
	add.s64 	%rd20, %rd2, %rd19;
	ld.global.f32 	%f138, [%rd20];
	mul.wide.u32 	%rd21, %r34, 4;
	add.s64 	%rd22, %rd1, %rd21;
	ld.global.f32 	%f139, [%rd22];
	sub.f32 	%f140, %f138, %f139;
	abs.f32 	%f141, %f140;
	add.f32 	%f142, %f169, %f141;
	ld.global.f32 	%f143, [%rd20+4];
	ld.global.f32 	%f144, [%rd22+4];
	sub.f32 	%f145, %f143, %f144;
	abs.f32 	%f146, %f145;
	add.f32 	%f147, %f142, %f146;
	ld.global.f32 	%f148, [%rd20+8];
	ld.global.f32 	%f149, [%rd22+8];
	sub.f32 	%f150, %f148, %f149;
	abs.f32 	%f151, %f150;
	add.f32 	%f152, %f147, %f151;
	ld.global.f32 	%f153, [%rd20+12];
	ld.global.f32 	%f154, [%rd22+12];
	sub.f32 	%f155, %f153, %f154;
	abs.f32 	%f156, %f155;
	add.f32 	%f169, %f152, %f156;
	add.s32 	%r34, %r34, 4;
$L__BB4_11:
	setp.eq.s32 	%p9, %r14, 0;
	@%p9 bra 	$L__BB4_14;
	mul.wide.u32 	%rd23, %r34, 4;
	add.s64 	%rd30, %rd1, %rd23;
	add.s32 	%r37, %r34, %r2;
	neg.s32 	%r36, %r14;
$L__BB4_13:
	.pragma "nounroll";
	mul.wide.s32 	%rd24, %r37, 4;
	add.s64 	%rd25, %rd2, %rd24;
	ld.global.f32 	%f157, [%rd25];
	ld.global.f32 	%f158, [%rd30];
	sub.f32 	%f159, %f157, %f158;
	abs.f32 	%f160, %f159;
	add.f32 	%f169, %f169, %f160;
	add.s64 	%rd30, %rd30, 4;
	add.s32 	%r37, %r37, 1;
	add.s32 	%r36, %r36, 1;
	setp.ne.s32 	%p10, %r36, 0;
	@%p10 bra 	$L__BB4_13;
$L__BB4_14:
	cvta.to.global.u64 	%rd26, %rd10;
	mul.wide.s32 	%rd27, %r1, 4;
	add.s64 	%rd28, %rd26, %rd27;
	st.global.f32 	[%rd28], %f169;
$L__BB4_15:
	ret;

}
	// .globl	chebyshev_distance_kernel
.visible .entry chebyshev_distance_kernel(
	.param .u64 .ptr .align 1 chebyshev_distance_kernel_param_0,
	.param .u64 .ptr .align 1 chebyshev_distance_kernel_param_1,
	.param .u64 .ptr .align 1 chebyshev_distance_kernel_param_2,
	.param .u32 chebyshev_distance_kernel_param_3,
	.param .u32 chebyshev_distance_kernel_param_4
)
{
	.reg .pred 	%p<11>;
	.reg .b32 	%r<38>;
	.reg .b32 	%f<170>;
	.reg .b64 	%rd<31>;

	ld.param.u64 	%rd11, [chebyshev_distance_kernel_param_0];
	ld.param.u64 	%rd12, [chebyshev_distance_kernel_param_1];
	ld.param.u64 	%rd10, [chebyshev_distance_kernel_param_2];
	ld.param.u32 	%r24, [chebyshev_distance_kernel_param_3];
	ld.param.u32 	%r23, [chebyshev_distance_kernel_param_4];
	cvta.to.global.u64 	%rd1, %rd12;
	cvta.to.global.u64 	%rd2, %rd11;
	mov.u32 	%r25, %ctaid.x;
	mov.u32 	%r26, %ntid.x;
	mov.u32 	%r27, %tid.x;
	mad.lo.s32 	%r1, %r25, %r26, %r27;
	setp.ge.s32 	%p1, %r1, %r24;
	@%p1 bra 	$L__BB5_15;
	setp.lt.s32 	%p2, %r23, 1;
	mov.f32 	%f169, 0f00000000;
	@%p2 bra 	$L__BB5_14;
	mul.lo.s32 	%r2, %r23, %r1;
	and.b32  	%r3, %r23, 15;
	setp.lt.u32 	%p3, %r23, 16;
	mov.f32 	%f169, 0f00000000;
	mov.b32 	%r34, 0;
	@%p3 bra 	$L__BB5_5;
	and.b32  	%r34, %r23, 2147483632;
	neg.s32 	%r32, %r34;
	add.s64 	%rd3, %rd2, 32;
	add.s64 	%rd29, %rd1, 32;
	mov.f32 	%f169, 0f00000000;
	mov.u32 	%r31, %r2;
$L__BB5_4:
	.pragma "nounroll";
	mul.wide.s32 	%rd13, %r31, 4;
	add.s64 	%rd14, %rd3, %rd13;
	ld.global.f32 	%f18, [%rd14+-32];
	ld.global.f32 	%f19, [%rd29+-32];
	sub.f32 	%f20, %f18, %f19;
	abs.f32 	%f21, %f20;
	max.f32 	%f22, %f169, %f21;
	ld.global.f32 	%f23, [%rd14+-28];
	ld.global.f32 	%f24, [%rd29+-28];
	sub.f32 	%f25, %f23, %f24;
	abs.f32 	%f26, %f25;
	max.f32 	%f27, %f22, %f26;
	ld.global.f32 	%f28, [%rd14+-24];
	ld.global.f32 	%f29, [%rd29+-24];
	sub.f32 	%f30, %f28, %f29;
	abs.f32 	%f31, %f30;
	max.f32 	%f32, %f27, %f31;
	ld.global.f32 	%f33, [%rd14+-20];
	ld.global.f32 	%f34, [%rd29+-20];
	sub.f32 	%f35, %f33, %f34;
	abs.f32 	%f36, %f35;
	max.f32 	%f37, %f32, %f36;
	ld.global.f32 	%f38, [%rd14+-16];
	ld.global.f32 	%f39, [%rd29+-16];
	sub.f32 	%f40, %f38, %f39;
	abs.f32 	%f41, %f40;
	max.f32 	%f42, %f37, %f41;
	ld.global.f32 	%f43, [%rd14+-12];
	ld.global.f32 	%f44, [%rd29+-12];
	sub.f32 	%f45, %f43, %f44;
	abs.f32 	%f46, %f45;
	max.f32 	%f47, %f42, %f46;
	ld.global.f32 	%f48, [%rd14+-8];
	ld.global.f32 	%f49, [%rd29+-8];
	sub.f32 	%f50, %f48, %f49;
	abs.f32 	%f51, %f50;
	max.f32 	%f52, %f47, %f51;
	ld.global.f32 	%f53, [%rd14+-4];
	ld.global.f32 	%f54, [%rd29+-4];
	sub.f32 	%f55, %f53, %f54;
	abs.f32 	%f56, %f55;
	max.f32 	%f57, %f52, %f56;
	ld.global.f32 	%f58, [%rd14];
	ld.global.f32 	%f59, [%rd29];
	sub.f32 	%f60, %f58, %f59;
	abs.f32 	%f61, %f60;
	max.f32 	%f62, %f57, %f61;
	ld.global.f32 	%f63, [%rd14+4];
	ld.global.f32 	%f64, [%rd29+4];
	sub.f32 	%f65, %f63, %f64;
	abs.f32 	%f66, %f65;
	max.f32 	%f67, %f62, %f66;
	ld.global.f32 	%f68, [%rd14+8];
	ld.global.f32 	%f69, [%rd29+8];
	sub.f32 	%f70, %f68, %f69;
	abs.f32 	%f71, %f70;
	max.f32 	%f72, %f67, %f71;
	ld.global.f32 	%f73, [%rd14+12];
	ld.global.f32 	%f74, [%rd29+12];
	sub.f32 	%f75, %f73, %f74;
	abs.f32 	%f76, %f75;
	max.f32 	%f77, %f72, %f76;
	ld.global.f32 	%f78, [%rd14+16];
	ld.global.f32 	%f79, [%rd29+16];
	sub.f32 	%f80, %f78, %f79;
	abs.f32 	%f81, %f80;
	max.f32 	%f82, %f77, %f81;
	ld.global.f32 	%f83, [%rd14+20];
	ld.global.f32 	%f84, [%rd29+20];
	sub.f32 	%f85, %f83, %f84;
	abs.f32 	%f86, %f85;
	max.f32 	%f87, %f82, %f86;
	ld.global.f32 	%f88, [%rd14+24];
	ld.global.f32 	%f89, [%rd29+24];
	sub.f32 	%f90, %f88, %f89;
	abs.f32 	%f91, %f90;
	max.f32 	%f92, %f87, %f91;
	ld.global.f32 	%f93, [%rd14+28];
	ld.global.f32 	%f94, [%rd29+28];
	sub.f32 	%f95, %f93, %f94;
	abs.f32 	%f96, %f95;
	max.f32 	%f169, %f92, %f96;
	add.s32 	%r32, %r32, 16;
	add.s32 	%r31, %r31, 16;
	add.s64 	%rd29, %rd29, 64;
	setp.ne.s32 	%p4, %r32, 0;
	@%p4 bra 	$L__BB5_4;
$L__BB5_5:
	setp.eq.s32 	%p5, %r3, 0;
	@%p5 bra 	$L__BB5_14;
	and.b32  	%r11, %r23, 7;
	setp.lt.u32 	%p6, %r3, 8;
	@%p6 bra 	$L__BB5_8;
	add.s32 	%r29, %r34, %r2;
	mul.wide.s32 	%rd15, %r29, 4;
	add.s64 	%rd16, %rd2, %rd15;
	ld.global.f32 	%f98, [%rd16];
	mul.wide.u32 	%rd17, %r34, 4;
	add.s64 	%rd18, %rd1, %rd17;
	ld.global.f32 	%f99, [%rd18];
	sub.f32 	%f100, %f98, %f99;
	abs.f32 	%f101, %f100;
	max.f32 	%f102, %f169, %f101;
	ld.global.f32 	%f103, [%rd16+4];
	ld.global.f32 	%f104, [%rd18+4];
	sub.f32 	%f105, %f103, %f104;
	abs.f32 	%f106, %f105;
	max.f32 	%f107, %f102, %f106;
	ld.global.f32 	%f108, [%rd16+8];
	ld.global.f32 	%f109, [%rd18+8];
	sub.f32 	%f110, %f108, %f109;
	abs.f32 	%f111, %f110;
	max.f32 	%f112, %f107, %f111;
	ld.global.f32 	%f113, [%rd16+12];
	ld.global.f32 	%f114, [%rd18+12];
	sub.f32 	%f115, %f113, %f114;
	abs.f32 	%f116, %f115;
	max.f32 	%f117, %f112, %f116;
	ld.global.f32 	%f118, [%rd16+16];
	ld.global.f32 	%f119, [%rd18+16];
	sub.f32 	%f120, %f118, %f119;
	abs.f32 	%f121, %f120;
	max.f32 	%f122, %f117, %f121;
	ld.global.f32 	%f123, [%rd16+20];
	ld.global.f32 	%f124, [%rd18+20];
	sub.f32 	%f125, %f123, %f124;
	abs.f32 	%f126, %f125;
	max.f32 	%f127, %f122, %f126;
	ld.global.f32 	%f128, [%rd16+24];
	ld.global.f32 	%f129, [%rd18+24];
	sub.f32 	%f130, %f128, %f129;
	abs.f32 	%f131, %f130;
	max.f32 	%f132, %f127, %f131;
	ld.global.f32 	%f133, [%rd16+28];
	ld.global.f32 	%f134, [%rd18+28];
	sub.f32 	%f135, %f133, %f134;
	abs.f32 	%f136, %f135;
	max.f32 	%f169, %f132, %f136;
	add.s32 	%r34, %r34, 8;
$L__BB5_8:
	setp.eq.s32 	%p7, %r11, 0;
	@%p7 bra 	$L__BB5_14;
	and.b32  	%r14, %r23, 3;
	setp.lt.u32 	%p8, %r11, 4;
	@%p8 bra 	$L__BB5_11;
	add.s32 	%r30, %r34, %r2;
	mul.wide.s32 	%rd19, %r30, 4;
	add.s64 	%rd20, %rd2, %rd19;
	ld.global.f32 	%f138, [%rd20];
	mul.wide.u32 	%rd21, %r34, 4;
	add.s64 	%rd22, %rd1, %rd21;
	ld.global.f32 	%f139, [%rd22];
	sub.f32 	%f140, %f138, %f139;
	abs.f32 	%f141, %f140;
	max.f32 	%f142, %f169, %f141;
	ld.global.f32 	%f143, [%rd20+4];
	ld.global.f32 	%f144, [%rd22+4];
	sub.f32 	%f145, %f143, %f144;
	abs.f32 	%f146, %f145;
	max.f32 	%f147, %f142, %f146;
	ld.global.f32 	%f148, [%rd20+8];
	ld.global.f32 	%f149, [%rd22+8];
	sub.f32 	%f150, %f148, %f149;
	abs.f32 	%f151, %f150;
	max.f32 	%f152, %f147, %f151;
	ld.global.f32 	%f153, [%rd20+12];
	ld.global.f32 	%f154, [%rd22+12];
	sub.f32 	%f155, %f153, %f154;
	abs.f32 	%f156, %f155;
	max.f32 	%f169, %f152, %f156;
	add.s32 	%r34, %r34, 4;
$L__BB5_11:
	setp.eq.s32 	%p9, %r14, 0;
	@%p9 bra 	$L__BB5_14;
	mul.wide.u32 	%rd23, %r34, 4;
	add.s64 	%rd30, %rd1, %rd23;
	add.s32 	%r37, %r34, %r2;
	neg.s32 	%r36, %r14;
$L__BB5_13:
	.pragma "nounroll";
	mul.wide.s32 	%rd24, %r37, 4;
	add.s64 	%rd25, %rd2, %rd24;
	ld.global.f32 	%f157, [%rd25];
	ld.global.f32 	%f158, [%rd30];
	sub.f32 	%f159, %f157, %f158;
	abs.f32 	%f160, %f159;
	max.f32 	%f169, %f169, %f160;
	add.s64 	%rd30, %rd30, 4;
	add.s32 	%r37, %r37, 1;
	add.s32 	%r36, %r36, 1;
	setp.ne.s32 	%p10, %r36, 0;
	@%p10 bra 	$L__BB5_13;
$L__BB5_14:
	cvta.to.global.u64 	%rd26, %rd10;
	mul.wide.s32 	%rd27, %r1, 4;
	add.s64 	%rd28, %rd26, %rd27;
	st.global.f32 	[%rd28], %f169;
$L__BB5_15:
	ret;

}
	// .globl	wasserstein_distance_kernel
.visible .entry wasserstein_distance_kernel(
	.param .u64 .ptr .align 1 wasserstein_distance_kernel_param_0,
	.param .u64 .ptr .align 1 wasserstein_distance_kernel_param_1,
	.param .u64 .ptr .align 1 wasserstein_distance_kernel_param_2,
	.param .u32 wasserstein_distance_kernel_param_3,
	.param .u32 wasserstein_distance_kernel_param_4
)
{
	.reg .pred 	%p<11>;
	.reg .b32 	%r<38>;
	.reg .b32 	%f<172>;
	.reg .b64 	%rd<31>;

	ld.param.u64 	%rd11, [wasserstein_distance_kernel_param_0];
	ld.param.u64 	%rd12, [wasserstein_distance_kernel_param_1];
	ld.param.u64 	%rd10, [wasserstein_distance_kernel_param_2];
	ld.param.u32 	%r24, [wasserstein_distance_kernel_param_3];
	ld.param.u32 	%r23, [wasserstein_distance_kernel_param_4];
	cvta.to.global.u64 	%rd1, %rd12;
	cvta.to.global.u64 	%rd2, %rd11;
	mov.u32 	%r25, %ctaid.x;
	mov.u32 	%r26, %ntid.x;
	mov.u32 	%r27, %tid.x;
	mad.lo.s32 	%r1, %r25, %r26, %r27;
	setp.ge.s32 	%p1, %r1, %r24;
	@%p1 bra 	$L__BB6_15;
	setp.lt.s32 	%p2, %r23, 1;
	mov.f32 	%f171, 0f00000000;
	@%p2 bra 	$L__BB6_14;
	mul.lo.s32 	%r2, %r23, %r1;
	and.b32  	%r3, %r23, 15;
	setp.lt.u32 	%p3, %r23, 16;
	mov.f32 	%f171, 0f00000000;
	mov.b32 	%r34, 0;
	@%p3 bra 	$L__BB6_5;
	and.b32  	%r34, %r23, 2147483632;
	neg.s32 	%r32, %r34;
	add.s64 	%rd3, %rd2, 32;
	add.s64 	%rd29, %rd1, 32;
	mov.f32 	%f171, 0f00000000;
	mov.u32 	%r31, %r2;
$L__BB6_4:
	.pragma "nounroll";
	mul.wide.s32 	%rd13, %r31, 4;
	add.s64 	%rd14, %rd3, %rd13;
	ld.global.f32 	%f18, [%rd14+-32];
	ld.global.f32 	%f19, [%rd29+-32];
	sub.f32 	%f20, %f18, %f19;
	abs.f32 	%f21, %f20;
	add.f32 	%f22, %f171, %f21;
	ld.global.f32 	%f23, [%rd14+-28];
	ld.global.f32 	%f24, [%rd29+-28];
	sub.f32 	%f25, %f23, %f24;
	abs.f32 	%f26, %f25;
	add.f32 	%f27, %f22, %f26;
	ld.global.f32 	%f28, [%rd14+-24];
	ld.global.f32 	%f29, [%rd29+-24];
	sub.f32 	%f30, %f28, %f29;
	abs.f32 	%f31, %f30;
	add.f32 	%f32, %f27, %f31;
	ld.global.f32 	%f33, [%rd14+-20];
	ld.global.f32 	%f34, [%rd29+-20];
	sub.f32 	%f35, %f33, %f34;
	abs.f32 	%f36, %f35;
	add.f32 	%f37, %f32, %f36;
	ld.global.f32 	%f38, [%rd14+-16];
	ld.global.f32 	%f39, [%rd29+-16];
	sub.f32 	%f40, %f38, %f39;
	abs.f32 	%f41, %f40;
	add.f32 	%f42, %f37, %f41;
	ld.global.f32 	%f43, [%rd14+-12];
	ld.global.f32 	%f44, [%rd29+-12];
	sub.f32 	%f45, %f43, %f44;
	abs.f32 	%f46, %f45;
	add.f32 	%f47, %f42, %f46;
	ld.global.f32 	%f48, [%rd14+-8];
	ld.global.f32 	%f49, [%rd29+-8];
	sub.f32 	%f50, %f48, %f49;
	abs.f32 	%f51, %f50;
	add.f32 	%f52, %f47, %f51;
	ld.global.f32 	%f53, [%rd14+-4];
	ld.global.f32 	%f54, [%rd29+-4];
	sub.f32 	%f55, %f53, %f54;
	abs.f32 	%f56, %f55;
	add.f32 	%f57, %f52, %f56;
	ld.global.f32 	%f58, [%rd14];
	ld.global.f32 	%f59, [%rd29];
	sub.f32 	%f60, %f58, %f59;
	abs.f32 	%f61, %f60;
	add.f32 	%f62, %f57, %f61;
	ld.global.f32 	%f63, [%rd14+4];
	ld.global.f32 	%f64, [%rd29+4];
	sub.f32 	%f65, %f63, %f64;
	abs.f32 	%f66, %f65;
	add.f32 	%f67, %f62, %f66;
	ld.global.f32 	%f68, [%rd14+8];
	ld.global.f32 	%f69, [%rd29+8];
	sub.f32 	%f70, %f68, %f69;
	abs.f32 	%f71, %f70;
	add.f32 	%f72, %f67, %f71;
	ld.global.f32 	%f73, [%rd14+12];
	ld.global.f32 	%f74, [%rd29+12];
	sub.f32 	%f75, %f73, %f74;
	abs.f32 	%f76, %f75;
	add.f32 	%f77, %f72, %f76;
	ld.global.f32 	%f78, [%rd14+16];
	ld.global.f32 	%f79, [%rd29+16];
	sub.f32 	%f80, %f78, %f79;
	abs.f32 	%f81, %f80;
	add.f32 	%f82, %f77, %f81;
	ld.global.f32 	%f83, [%rd14+20];
	ld.global.f32 	%f84, [%rd29+20];
	sub.f32 	%f85, %f83, %f84;
	abs.f32 	%f86, %f85;
	add.f32 	%f87, %f82, %f86;
	ld.global.f32 	%f88, [%rd14+24];
	ld.global.f32 	%f89, [%rd29+24];
	sub.f32 	%f90, %f88, %f89;
	abs.f32 	%f91, %f90;
	add.f32 	%f92, %f87, %f91;
	ld.global.f32 	%f93, [%rd14+28];
	ld.global.f32 	%f94, [%rd29+28];
	sub.f32 	%f95, %f93, %f94;
	abs.f32 	%f96, %f95;
	add.f32 	%f171, %f92, %f96;
	add.s32 	%r32, %r32, 16;
	add.s32 	%r31, %r31, 16;
	add.s64 	%rd29, %rd29, 64;
	setp.ne.s32 	%p4, %r32, 0;
	@%p4 bra 	$L__BB6_4;
$L__BB6_5:
	setp.eq.s32 	%p5, %r3, 0;
	@%p5 bra 	$L__BB6_14;
	and.b32  	%r11, %r23, 7;
	setp.lt.u32 	%p6, %r3, 8;
	@%p6 bra 	$L__BB6_8;
	add.s32 	%r29, %r34, %r2;
	mul.wide.s32 	%rd15, %r29, 4;
	add.s64 	%rd16, %rd2, %rd15;
	ld.global.f32 	%f98, [%rd16];
	mul.wide.u32 	%rd17, %r34, 4;
	add.s64 	%rd18, %rd1, %rd17;
	ld.global.f32 	%f99, [%rd18];
	sub.f32 	%f100, %f98, %f99;
	abs.f32 	%f101, %f100;
	add.f32 	%f102, %f171, %f101;
	ld.global.f32 	%f103, [%rd16+4];
	ld.global.f32 	%f104, [%rd18+4];
	sub.f32 	%f105, %f103, %f104;
	abs.f32 	%f106, %f105;
	add.f32 	%f107, %f102, %f106;
	ld.global.f32 	%f108, [%rd16+8];
	ld.global.f32 	%f109, [%rd18+8];
	sub.f32 	%f110, %f108, %f109;
	abs.f32 	%f111, %f110;
	add.f32 	%f112, %f107, %f111;
	ld.global.f32 	%f113, [%rd16+12];
	ld.global.f32 	%f114, [%rd18+12];
	sub.f32 	%f115, %f113, %f114;
	abs.f32 	%f116, %f115;
	add.f32 	%f117, %f112, %f116;
	ld.global.f32 	%f118, [%rd16+16];
	ld.global.f32 	%f119, [%rd18+16];
	sub.f32 	%f120, %f118, %f119;
	abs.f32 	%f121, %f120;
	add.f32 	%f122, %f117, %f121;
	ld.global.f32 	%f123, [%rd16+20];
	ld.global.f32 	%f124, [%rd18+20];
	sub.f32 	%f125, %f123, %f124;
	abs.f32 	%f126, %f125;
	add.f32 	%f127, %f122, %f126;
	ld.global.f32 	%f128, [%rd16+24];
	ld.global.f32 	%f129, [%rd18+24];
	sub.f32 	%f130, %f128, %f129;
	abs.f32 	%f131, %f130;
	add.f32 	%f132, %f127, %f131;
	ld.global.f32 	%f133, [%rd16+28];
	ld.global.f32 	%f134, [%rd18+28];
	sub.f32 	%f135, %f133, %f134;
	abs.f32 	%f136, %f135;
	add.f32 	%f171, %f132, %f136;
	add.s32 	%r34, %r34, 8;
$L__BB6_8:
	setp.eq.s32 	%p7, %r11, 0;
	@%p7 bra 	$L__BB6_14;
	and.b32  	%r14, %r23, 3;
	setp.lt.u32 	%p8, %r11, 4;
	@%p8 bra 	$L__BB6_11;
	add.s32 	%r30, %r34, %r2;
	mul.wide.s32 	%rd19, %r30, 4;
	add.s64 	%rd20, %rd2, %rd19;
	ld.global.f32 	%f138, [%rd20];
	mul.wide.u32 	%rd21, %r34, 4;
	add.s64 	%rd22, %rd1, %rd21;
	ld.global.f32 	%f139, [%rd22];
	sub.f32 	%f140, %f138, %f139;
	abs.f32 	%f141, %f140;
	add.f32 	%f142, %f171, %f141;
	ld.global.f32 	%f143, [%rd20+4];
	ld.global.f32 	%f144, [%rd22+4];
	sub.f32 	%f145, %f143, %f144;
	abs.f32 	%f146, %f145;
	add.f32 	%f147, %f142, %f146;
	ld.global.f32 	%f148, [%rd20+8];
	ld.global.f32 	%f149, [%rd22+8];
	sub.f32 	%f150, %f148, %f149;
	abs.f32 	%f151, %f150;
	add.f32 	%f152, %f147, %f151;
	ld.global.f32 	%f153, [%rd20+12];
	ld.global.f32 	%f154, [%rd22+12];
	sub.f32 	%f155, %f153, %f154;
	abs.f32 	%f156, %f155;
	add.f32 	%f171, %f152, %f156;
	add.s32 	%r34, %r34, 4;
$L__BB6_11:
	setp.eq.s32 	%p9, %r14, 0;
	@%p9 bra 	$L__BB6_14;
	mul.wide.u32 	%rd23, %r34, 4;
	add.s64 	%rd30, %rd1, %rd23;
	add.s32 	%r37, %r34, %r2;
	neg.s32 	%r36, %r14;
$L__BB6_13:
	.pragma "nounroll";
	mul.wide.s32 	%rd24, %r37, 4;
	add.s64 	%rd25, %rd2, %rd24;
	ld.global.f32 	%f157, [%rd25];
	ld.global.f32 	%f158, [%rd30];
	sub.f32 	%f159, %f157, %f158;
	abs.f32 	%f160, %f159;
	add.f32 	%f171, %f171, %f160;
	add.s64 	%rd30, %rd30, 4;
	add.s32 	%r37, %r37, 1;
	add.s32 	%r36, %r36, 1;
	setp.ne.s32 	%p10, %r36, 0;
	@%p10 bra 	$L__BB6_13;
$L__BB6_14:
	cvt.rn.f32.s32 	%f161, %r23;
	div.rn.f32 	%f162, %f171, %f161;
	cvta.to.global.u64 	%rd26, %rd10;
	mul.wide.s32 	%rd27, %r1, 4;
	add.s64 	%rd28, %rd26, %rd27;
	st.global.f32 	[%rd28], %f162;
$L__BB6_15:
	ret;

}
	// .globl	unified_distance_kernel
.visible .entry unified_distance_kernel(
	.param .u64 .ptr .align 1 unified_distance_kernel_param_0,
	.param .u64 .ptr .align 1 unified_distance_kernel_param_1,
	.param .u64 .ptr .align 1 unified_distance_kernel_param_2,
	.param .u32 unified_distance_kernel_param_3,
	.param .u32 unified_distance_kernel_param_4,
	.param .u32 unified_distance_kernel_param_5
)
{
	.reg .pred 	%p<75>;
	.reg .b32 	%r<195>;
	.reg .b32 	%f<966>;
	.reg .b64 	%rd<149>;

	ld.param.u64 	%rd40, [unified_distance_kernel_param_0];
	ld.param.u64 	%rd41, [unified_distance_kernel_param_1];
	ld.param.u64 	%rd42, [unified_distance_kernel_param_2];
	ld.param.u32 	%r118, [unified_distance_kernel_param_3];
	ld.param.u32 	%r116, [unified_distance_kernel_param_4];
	ld.param.u32 	%r117, [unified_distance_kernel_param_5];
	cvta.to.global.u64 	%rd1, %rd41;
	cvta.to.global.u64 	%rd2, %rd40;
	cvta.to.global.u64 	%rd3, %rd42;
	mov.u32 	%r119, %ctaid.x;
	mov.u32 	%r120, %ntid.x;
	mov.u32 	%r121, %tid.x;
	mad.lo.s32 	%r1, %r119, %r120, %r121;
	setp.ge.s32 	%p1, %r1, %r118;
	@%p1 bra 	$L__BB7_96;
	setp.gt.s32 	%p2, %r117, 1;
	@%p2 bra 	$L__BB7_21;
	setp.eq.s32 	%p6, %r117, 0;
	@%p6 bra 	$L__BB7_66;
	setp.eq.s32 	%p7, %r117, 1;
	@%p7 bra 	$L__BB7_4;
	bra.uni 	$L__BB7_80;
$L__BB7_4:
	setp.lt.s32 	%p41, %r116, 1;
	mov.f32 	%f911, 0f00000000;
	mov.f32 	%f909, %f911;
	mov.f32 	%f908, %f911;
	@%p41 bra 	$L__BB7_17;
	mul.lo.s32 	%r14, %r116, %r1;
	add.s32 	%r138, %r116, -1;
	and.b32  	%r15, %r116, 7;
	setp.lt.u32 	%p42, %r138, 7;
	mov.f32 	%f908, 0f00000000;
	mov.b32 	%r166, 0;
	mov.f32 	%f909, %f908;
	mov.f32 	%f910, %f908;
	@%p42 bra 	$L__BB7_8;
	and.b32  	%r166, %r116, 2147483640;
	neg.s32 	%r165, %r166;
	add.s64 	%rd10, %rd2, 16;
	add.s64 	%rd141, %rd1, 16;
	mov.f32 	%f908, 0f00000000;
	mov.u32 	%r164, %r14;
$L__BB7_7:
	.pragma "nounroll";
	mul.wide.s32 	%rd91, %r164, 4;
	add.s64 	%rd92, %rd10, %rd91;
	ld.global.f32 	%f533, [%rd92+-16];
	ld.global.f32 	%f534, [%rd141+-16];
	fma.rn.f32 	%f535, %f533, %f533, %f908;
	fma.rn.f32 	%f536, %f534, %f534, %f909;
	fma.rn.f32 	%f537, %f533, %f534, %f910;
	ld.global.f32 	%f538, [%rd92+-12];
	ld.global.f32 	%f539, [%rd141+-12];
	fma.rn.f32 	%f540, %f538, %f538, %f535;
	fma.rn.f32 	%f541, %f539, %f539, %f536;
	fma.rn.f32 	%f542, %f538, %f539, %f537;
	ld.global.f32 	%f543, [%rd92+-8];
	ld.global.f32 	%f544, [%rd141+-8];
	fma.rn.f32 	%f545, %f543, %f543, %f540;
	fma.rn.f32 	%f546, %f544, %f544, %f541;
	fma.rn.f32 	%f547, %f543, %f544, %f542;
	ld.global.f32 	%f548, [%rd92+-4];
	ld.global.f32 	%f549, [%rd141+-4];
	fma.rn.f32 	%f550, %f548, %f548, %f545;
	fma.rn.f32 	%f551, %f549, %f549, %f546;
	fma.rn.f32 	%f552, %f548, %f549, %f547;
	ld.global.f32 	%f553, [%rd92];
	ld.global.f32 	%f554, [%rd141];
	fma.rn.f32 	%f555, %f553, %f553, %f550;
	fma.rn.f32 	%f556, %f554, %f554, %f551;
	fma.rn.f32 	%f557, %f553, %f554, %f552;
	ld.global.f32 	%f558, [%rd92+4];
	ld.global.f32 	%f559, [%rd141+4];
	fma.rn.f32 	%f560, %f558, %f558, %f555;
	fma.rn.f32 	%f561, %f559, %f559, %f556;
	fma.rn.f32 	%f562, %f558, %f559, %f557;
	ld.global.f32 	%f563, [%rd92+8];
	ld.global.f32 	%f564, [%rd141+8];
	fma.rn.f32 	%f565, %f563, %f563, %f560;
	fma.rn.f32 	%f566, %f564, %f564, %f561;
	fma.rn.f32 	%f567, %f563, %f564, %f562;
	ld.global.f32 	%f568, [%rd92+12];
	ld.global.f32 	%f569, [%rd141+12];
	fma.rn.f32 	%f908, %f568, %f568, %f565;
	fma.rn.f32 	%f909, %f569, %f569, %f566;
	fma.rn.f32 	%f910, %f568, %f569, %f567;
	add.s32 	%r165, %r165, 8;
	add.s32 	%r164, %r164, 8;
	add.s64 	%rd141, %rd141, 32;
	setp.ne.s32 	%p43, %r165, 0;
	@%p43 bra 	$L__BB7_7;
$L__BB7_8:
	setp.eq.s32 	%p44, %r15, 0;
	@%p44 bra 	$L__BB7_16;
	and.b32  	%r48, %r116, 3;
	setp.lt.u32 	%p45, %r15, 4;
	@%p45 bra 	$L__BB7_11;
	add.s32 	%r139, %r166, %r14;
	mul.wide.s32 	%rd93, %r139, 4;
	add.s64 	%rd94, %rd2, %rd93;
	ld.global.f32 	%f571, [%rd94];
	mul.wide.u32 	%rd95, %r166, 4;
	add.s64 	%rd96, %rd1, %rd95;
	ld.global.f32 	%f572, [%rd96];
	fma.rn.f32 	%f573, %f571, %f571, %f908;
	fma.rn.f32 	%f574, %f572, %f572, %f909;
	fma.rn.f32 	%f575, %f571, %f572, %f910;
	ld.global.f32 	%f576, [%rd94+4];
	ld.global.f32 	%f577, [%rd96+4];
	fma.rn.f32 	%f578, %f576, %f576, %f573;
	fma.rn.f32 	%f579, %f577, %f577, %f574;
	fma.rn.f32 	%f580, %f576, %f577, %f575;
	ld.global.f32 	%f581, [%rd94+8];
	ld.global.f32 	%f582, [%rd96+8];
	fma.rn.f32 	%f583, %f581, %f581, %f578;
	fma.rn.f32 	%f584, %f582, %f582, %f579;
	fma.rn.f32 	%f585, %f581, %f582, %f580;
	ld.global.f32 	%f586, [%rd94+12];
	ld.global.f32 	%f587, [%rd96+12];
	fma.rn.f32 	%f908, %f586, %f586, %f583;
	fma.rn.f32 	%f909, %f587, %f587, %f584;
	fma.rn.f32 	%f910, %f586, %f587, %f585;
	add.s32 	%r166, %r166, 4;
$L__BB7_11:
	setp.eq.s32 	%p46, %r48, 0;
	@%p46 bra 	$L__BB7_16;
	setp.eq.s32 	%p47, %r48, 1;
	@%p47 bra 	$L__BB7_14;
	add.s32 	%r140, %r166, %r14;
	mul.wide.s32 	%rd97, %r140, 4;
	add.s64 	%rd98, %rd2, %rd97;
	ld.global.f32 	%f589, [%rd98];
	mul.wide.u32 	%rd99, %r166, 4;
	add.s64 	%rd100, %rd1, %rd99;
	ld.global.f32 	%f590, [%rd100];
	fma.rn.f32 	%f591, %f589, %f589, %f908;
	fma.rn.f32 	%f592, %f590, %f590, %f909;
	fma.rn.f32 	%f593, %f589, %f590, %f910;
	ld.global.f32 	%f594, [%rd98+4];
	ld.global.f32 	%f595, [%rd100+4];
	fma.rn.f32 	%f908, %f594, %f594, %f591;
	fma.rn.f32 	%f909, %f595, %f595, %f592;
	fma.rn.f32 	%f910, %f594, %f595, %f593;
	add.s32 	%r166, %r166, 2;
$L__BB7_14:
	and.b32  	%r141, %r116, 1;
	setp.eq.b32 	%p48, %r141, 1;
	not.pred 	%p49, %p48;
	@%p49 bra 	$L__BB7_16;
	add.s32 	%r142, %r166, %r14;
	mul.wide.s32 	%rd101, %r142, 4;
	add.s64 	%rd102, %rd2, %rd101;
	ld.global.f32 	%f596, [%rd102];
	mul.wide.u32 	%rd103, %r166, 4;
	add.s64 	%rd104, %rd1, %rd103;
	ld.global.f32 	%f597, [%rd104];
	fma.rn.f32 	%f908, %f596, %f596, %f908;
	fma.rn.f32 	%f909, %f597, %f597, %f909;
	fma.rn.f32 	%f910, %f596, %f597, %f910;
$L__BB7_16:
	add.f32 	%f911, %f910, %f910;
$L__BB7_17:
	min.f32 	%f598, %f908, 0f3F7FBE77;
	min.f32 	%f599, %f909, 0f3F7FBE77;
	add.f32 	%f600, %f599, %f598;
	sub.f32 	%f54, %f600, %f911;
	mov.f32 	%f601, 0f3F800000;
	sub.f32 	%f602, %f601, %f598;
	sub.f32 	%f603, %f601, %f599;
	mul.f32 	%f55, %f603, %f602;
	setp.leu.f32 	%p50, %f55, 0f322BCC77;
	@%p50 bra 	$L__BB7_94;
	add.f32 	%f604, %f54, %f54;
	div.rn.f32 	%f605, %f604, %f55;
	add.f32 	%f606, %f605, 0f3F800000;
	max.f32 	%f607, %f606, 0f3F800000;
	mov.f32 	%f608, 0f3F800000;
	sub.rn.f32 	%f609, %f607, %f608;
	mov.b32 	%r53, %f609;
	setp.gt.u32 	%p51, %r53, 1258291200;
	fma.rn.f32 	%f610, %f607, %f607, 0fBF800000;
	rsqrt.approx.ftz.f32 	%f611, %f610;
	mul.f32 	%f612, %f610, %f611;
	mul.f32 	%f613, %f611, 0f3F000000;
	neg.f32 	%f614, %f612;
	fma.rn.f32 	%f615, %f614, %f612, %f610;
	fma.rn.f32 	%f616, %f615, %f613, %f612;
	setp.eq.f32 	%p52, %f610, 0f00000000;
	selp.f32 	%f617, 0f00000000, %f616, %p52;
	selp.f32 	%f618, 0fBF800001, %f617, %p51;
	add.f32 	%f56, %f609, %f618;
	add.rz.f32 	%f619, %f56, %f608;
	mov.b32 	%r144, %f619;
	add.s32 	%r145, %r144, -1061158912;
	and.b32  	%r146, %r145, -8388608;
	mov.b32 	%r54, %f56;
	sub.s32 	%r147, %r54, %r146;
	mov.b32 	%f620, %r147;
	sub.s32 	%r148, 1082130432, %r146;
	mov.b32 	%f621, %r148;
	fma.rn.f32 	%f622, %f621, 0f3E800000, 0fBF800000;
	add.f32 	%f623, %f622, %f620;
	cvt.rn.f32.s32 	%f624, %r146;
	mul.f32 	%f625, %f624, 0f34000000;
	fma.rn.f32 	%f626, %f623, 0fBD39BF78, 0f3DD80012;
	fma.rn.f32 	%f627, %f626, %f623, 0fBE0778E0;
	fma.rn.f32 	%f628, %f627, %f623, 0f3E146475;
	fma.rn.f32 	%f629, %f628, %f623, 0fBE2A68DD;
	fma.rn.f32 	%f630, %f629, %f623, 0f3E4CAF9E;
	fma.rn.f32 	%f631, %f630, %f623, 0fBE800042;
	fma.rn.f32 	%f632, %f631, %f623, 0f3EAAAAE6;
	fma.rn.f32 	%f633, %f632, %f623, 0fBF000000;
	mul.f32 	%f634, %f623, %f633;
	fma.rn.f32 	%f635, %f634, %f623, %f623;
	fma.rn.f32 	%f914, %f625, 0f3F317218, %f635;
	setp.lt.u32 	%p53, %r54, 2139095040;
	@%p53 bra 	$L__BB7_20;
	setp.gt.s32 	%p54, %r54, -1082130432;
	fma.rn.f32 	%f636, %f56, 0f7F800000, 0f7F800000;
	selp.f32 	%f637, %f636, %f914, %p54;
	setp.eq.f32 	%p55, %f56, 0f00000000;
	selp.f32 	%f914, 0f80000000, %f637, %p55;
$L__BB7_20:
	setp.gt.u32 	%p56, %r53, 1258291200;
	add.f32 	%f638, %f914, 0f3F317218;
	selp.f32 	%f639, %f638, %f914, %p56;
	mul.wide.s32 	%rd107, %r1, 4;
	add.s64 	%rd108, %rd3, %rd107;
	st.global.f32 	[%rd108], %f639;
	bra.uni 	$L__BB7_96;
$L__BB7_21:
	setp.eq.s32 	%p3, %r117, 2;
	@%p3 bra 	$L__BB7_52;
	setp.eq.s32 	%p4, %r117, 4;
	@%p4 bra 	$L__BB7_38;
	setp.ne.s32 	%p5, %r117, 5;
	@%p5 bra 	$L__BB7_80;
	setp.lt.s32 	%p8, %r116, 1;
	mov.f32 	%f956, 0f00000000;
	@%p8 bra 	$L__BB7_37;
	mul.lo.s32 	%r2, %r116, %r1;
	add.s32 	%r123, %r116, -1;
	and.b32  	%r3, %r116, 15;
	setp.lt.u32 	%p9, %r123, 15;
	mov.f32 	%f956, 0f00000000;
	mov.b32 	%r183, 0;
	@%p9 bra 	$L__BB7_28;
	and.b32  	%r183, %r116, 2147483632;
	neg.s32 	%r182, %r183;
	add.s64 	%rd4, %rd2, 32;
	add.s64 	%rd145, %rd1, 32;
	mov.f32 	%f956, 0f00000000;
	mov.u32 	%r181, %r2;
$L__BB7_27:
	.pragma "nounroll";
	mul.wide.s32 	%rd43, %r181, 4;
	add.s64 	%rd44, %rd4, %rd43;
	ld.global.f32 	%f141, [%rd44+-32];
	ld.global.f32 	%f142, [%rd145+-32];
	sub.f32 	%f143, %f141, %f142;
	abs.f32 	%f144, %f143;
	max.f32 	%f145, %f956, %f144;
	ld.global.f32 	%f146, [%rd44+-28];
	ld.global.f32 	%f147, [%rd145+-28];
	sub.f32 	%f148, %f146, %f147;
	abs.f32 	%f149, %f148;
	max.f32 	%f150, %f145, %f149;
	ld.global.f32 	%f151, [%rd44+-24];
	ld.global.f32 	%f152, [%rd145+-24];
	sub.f32 	%f153, %f151, %f152;
	abs.f32 	%f154, %f153;
	max.f32 	%f155, %f150, %f154;
	ld.global.f32 	%f156, [%rd44+-20];
	ld.global.f32 	%f157, [%rd145+-20];
	sub.f32 	%f158, %f156, %f157;
	abs.f32 	%f159, %f158;
	max.f32 	%f160, %f155, %f159;
	ld.global.f32 	%f161, [%rd44+-16];
	ld.global.f32 	%f162, [%rd145+-16];
	sub.f32 	%f163, %f161, %f162;
	abs.f32 	%f164, %f163;
	max.f32 	%f165, %f160, %f164;
	ld.global.f32 	%f166, [%rd44+-12];
	ld.global.f32 	%f167, [%rd145+-12];
	sub.f32 	%f168, %f166, %f167;
	abs.f32 	%f169, %f168;
	max.f32 	%f170, %f165, %f169;
	ld.global.f32 	%f171, [%rd44+-8];
	ld.global.f32 	%f172, [%rd145+-8];
	sub.f32 	%f173, %f171, %f172;
	abs.f32 	%f174, %f173;
	max.f32 	%f175, %f170, %f174;
	ld.global.f32 	%f176, [%rd44+-4];
	ld.global.f32 	%f177, [%rd145+-4];
	sub.f32 	%f178, %f176, %f177;
	abs.f32 	%f179, %f178;
	max.f32 	%f180, %f175, %f179;
	ld.global.f32 	%f181, [%rd44];
	ld.global.f32 	%f182, [%rd145];
	sub.f32 	%f183, %f181, %f182;
	abs.f32 	%f184, %f183;
	max.f32 	%f185, %f180, %f184;
	ld.global.f32 	%f186, [%rd44+4];
	ld.global.f32 	%f187, [%rd145+4];
	sub.f32 	%f188, %f186, %f187;
	abs.f32 	%f189, %f188;
	max.f32 	%f190, %f185, %f189;
	ld.global.f32 	%f191, [%rd44+8];
	ld.global.f32 	%f192, [%rd145+8];
	sub.f32 	%f193, %f191, %f192;
	abs.f32 	%f194, %f193;
	max.f32 	%f195, %f190, %f194;
	ld.global.f32 	%f196, [%rd44+12];
	ld.global.f32 	%f197, [%rd145+12];
	sub.f32 	%f198, %f196, %f197;
	abs.f32 	%f199, %f198;
	max.f32 	%f200, %f195, %f199;
	ld.global.f32 	%f201, [%rd44+16];
	ld.global.f32 	%f202, [%rd145+16];
	sub.f32 	%f203, %f201, %f202;
	abs.f32 	%f204, %f203;
	max.f32 	%f205, %f200, %f204;
	ld.global.f32 	%f206, [%rd44+20];
	ld.global.f32 	%f207, [%rd145+20];
	sub.f32 	%f208, %f206, %f207;
	abs.f32 	%f209, %f208;
	max.f32 	%f210, %f205, %f209;
	ld.global.f32 	%f211, [%rd44+24];
	ld.global.f32 	%f212, [%rd145+24];
	sub.f32 	%f213, %f211, %f212;
	abs.f32 	%f214, %f213;
	max.f32 	%f215, %f210, %f214;
	ld.global.f32 	%f216, [%rd44+28];
	ld.global.f32 	%f217, [%rd145+28];
	sub.f32 	%f218, %f216, %f217;
	abs.f32 	%f219, %f218;
	max.f32 	%f956, %f215, %f219;
	add.s32 	%r182, %r182, 16;
	add.s32 	%r181, %r181, 16;
	add.s64 	%rd145, %rd145, 64;
	setp.ne.s32 	%p10, %r182, 0;
	@%p10 bra 	$L__BB7_27;
$L__BB7_28:
	setp.eq.s32 	%p11, %r3, 0;
	@%p11 bra 	$L__BB7_37;
	and.b32  	%r87, %r116, 7;
	setp.lt.u32 	%p12, %r3, 8;
	@%p12 bra 	$L__BB7_31;
	add.s32 	%r124, %r183, %r2;
	mul.wide.s32 	%rd45, %r124, 4;
	add.s64 	%rd46, %rd2, %rd45;
	ld.global.f32 	%f221, [%rd46];
	mul.wide.u32 	%rd47, %r183, 4;
	add.s64 	%rd48, %rd1, %rd47;
	ld.global.f32 	%f222, [%rd48];
	sub.f32 	%f223, %f221, %f222;
	abs.f32 	%f224, %f223;
	max.f32 	%f225, %f956, %f224;
	ld.global.f32 	%f226, [%rd46+4];
	ld.global.f32 	%f227, [%rd48+4];
	sub.f32 	%f228, %f226, %f227;
	abs.f32 	%f229, %f228;
	max.f32 	%f230, %f225, %f229;
	ld.global.f32 	%f231, [%rd46+8];
	ld.global.f32 	%f232, [%rd48+8];
	sub.f32 	%f233, %f231, %f232;
	abs.f32 	%f234, %f233;
	max.f32 	%f235, %f230, %f234;
	ld.global.f32 	%f236, [%rd46+12];
	ld.global.f32 	%f237, [%rd48+12];
	sub.f32 	%f238, %f236, %f237;
	abs.f32 	%f239, %f238;
	max.f32 	%f240, %f235, %f239;
	ld.global.f32 	%f241, [%rd46+16];
	ld.global.f32 	%f242, [%rd48+16];
	sub.f32 	%f243, %f241, %f242;
	abs.f32 	%f244, %f243;
	max.f32 	%f245, %f240, %f244;
	ld.global.f32 	%f246, [%rd46+20];
	ld.global.f32 	%f247, [%rd48+20];
	sub.f32 	%f248, %f246, %f247;
	abs.f32 	%f249, %f248;
	max.f32 	%f250, %f245, %f249;
	ld.global.f32 	%f251, [%rd46+24];
	ld.global.f32 	%f252, [%rd48+24];
	sub.f32 	%f253, %f251, %f252;
	abs.f32 	%f254, %f253;
	max.f32 	%f255, %f250, %f254;
	ld.global.f32 	%f256, [%rd46+28];
	ld.global.f32 	%f257, [%rd48+28];
	sub.f32 	%f258, %f256, %f257;
	abs.f32 	%f259, %f258;
	max.f32 	%f956, %f255, %f259;
	add.s32 	%r183, %r183, 8;
$L__BB7_31:
	setp.eq.s32 	%p13, %r87, 0;
	@%p13 bra 	$L__BB7_37;
	and.b32  	%r90, %r116, 3;
	setp.lt.u32 	%p14, %r87, 4;
	@%p14 bra 	$L__BB7_34;
	add.s32 	%r125, %r183, %r2;
	mul.wide.s32 	%rd49, %r125, 4;
	add.s64 	%rd50, %rd2, %rd49;
	ld.global.f32 	%f261, [%rd50];
	mul.wide.u32 	%rd51, %r183, 4;
	add.s64 	%rd52, %rd1, %rd51;
	ld.global.f32 	%f262, [%rd52];
	sub.f32 	%f263, %f261, %f262;
	abs.f32 	%f264, %f263;
	max.f32 	%f265, %f956, %f264;
	ld.global.f32 	%f266, [%rd50+4];
	ld.global.f32 	%f267, [%rd52+4];
	sub.f32 	%f268, %f266, %f267;
	abs.f32 	%f269, %f268;
	max.f32 	%f270, %f265, %f269;
	ld.global.f32 	%f271, [%rd50+8];
	ld.global.f32 	%f272, [%rd52+8];
	sub.f32 	%f273, %f271, %f272;
	abs.f32 	%f274, %f273;
	max.f32 	%f275, %f270, %f274;
	ld.global.f32 	%f276, [%rd50+12];
	ld.global.f32 	%f277, [%rd52+12];
	sub.f32 	%f278, %f276, %f277;
	abs.f32 	%f279, %f278;
	max.f32 	%f956, %f275, %f279;
	add.s32 	%r183, %r183, 4;
$L__BB7_34:
	setp.eq.s32 	%p15, %r90, 0;
	@%p15 bra 	$L__BB7_37;
	mul.wide.u32 	%rd53, %r183, 4;
	add.s64 	%rd146, %rd1, %rd53;
	add.s32 	%r187, %r183, %r2;
	neg.s32 	%r186, %r90;
$L__BB7_36:
	.pragma "nounroll";
	mul.wide.s32 	%rd54, %r187, 4;
	add.s64 	%rd55, %rd2, %rd54;
	ld.global.f32 	%f280, [%rd55];
	ld.global.f32 	%f281, [%rd146];
	sub.f32 	%f282, %f280, %f281;
	abs.f32 	%f283, %f282;
	max.f32 	%f956, %f956, %f283;
	add.s64 	%rd146, %rd146, 4;
	add.s32 	%r187, %r187, 1;
	add.s32 	%r186, %r186, 1;
	setp.ne.s32 	%p16, %r186, 0;
	@%p16 bra 	$L__BB7_36;
$L__BB7_37:
	mul.wide.s32 	%rd56, %r1, 4;
	add.s64 	%rd57, %rd3, %rd56;
	st.global.f32 	[%rd57], %f956;
	bra.uni 	$L__BB7_96;
$L__BB7_38:
	setp.lt.s32 	%p17, %r116, 1;
	mov.f32 	%f947, 0f00000000;
	@%p17 bra 	$L__BB7_51;
	mul.lo.s32 	%r6, %r116, %r1;
	add.s32 	%r127, %r116, -1;
	and.b32  	%r7, %r116, 15;
	setp.lt.u32 	%p18, %r127, 15;
	mov.f32 	%f947, 0f00000000;
	mov.b32 	%r176, 0;
	@%p18 bra 	$L__BB7_42;
	and.b32  	%r176, %r116, 2147483632;
	neg.s32 	%r175, %r176;
	add.s64 	%rd6, %rd2, 32;
	add.s64 	%rd143, %rd1, 32;
	mov.f32 	%f947, 0f00000000;
	mov.u32 	%r174, %r6;
$L__BB7_41:
	.pragma "nounroll";
	mul.wide.s32 	%rd58, %r174, 4;
	add.s64 	%rd59, %rd6, %rd58;
	ld.global.f32 	%f288, [%rd59+-32];
	ld.global.f32 	%f289, [%rd143+-32];
	sub.f32 	%f290, %f288, %f289;
	abs.f32 	%f291, %f290;
	add.f32 	%f292, %f947, %f291;
	ld.global.f32 	%f293, [%rd59+-28];
	ld.global.f32 	%f294, [%rd143+-28];
	sub.f32 	%f295, %f293, %f294;
	abs.f32 	%f296, %f295;
	add.f32 	%f297, %f292, %f296;
	ld.global.f32 	%f298, [%rd59+-24];
	ld.global.f32 	%f299, [%rd143+-24];
	sub.f32 	%f300, %f298, %f299;
	abs.f32 	%f301, %f300;
	add.f32 	%f302, %f297, %f301;
	ld.global.f32 	%f303, [%rd59+-20];
	ld.global.f32 	%f304, [%rd143+-20];
	sub.f32 	%f305, %f303, %f304;
	abs.f32 	%f306, %f305;
	add.f32 	%f307, %f302, %f306;
	ld.global.f32 	%f308, [%rd59+-16];
	ld.global.f32 	%f309, [%rd143+-16];
	sub.f32 	%f310, %f308, %f309;
	abs.f32 	%f311, %f310;
	add.f32 	%f312, %f307, %f311;
	ld.global.f32 	%f313, [%rd59+-12];
	ld.global.f32 	%f314, [%rd143+-12];
	sub.f32 	%f315, %f313, %f314;
	abs.f32 	%f316, %f315;
	add.f32 	%f317, %f312, %f316;
	ld.global.f32 	%f318, [%rd59+-8];
	ld.global.f32 	%f319, [%rd143+-8];
	sub.f32 	%f320, %f318, %f319;
	abs.f32 	%f321, %f320;
	add.f32 	%f322, %f317, %f321;
	ld.global.f32 	%f323, [%rd59+-4];
	ld.global.f32 	%f324, [%rd143+-4];
	sub.f32 	%f325, %f323, %f324;
	abs.f32 	%f326, %f325;
	add.f32 	%f327, %f322, %f326;
	ld.global.f32 	%f328, [%rd59];
	ld.global.f32 	%f329, [%rd143];
	sub.f32 	%f330, %f328, %f329;
	abs.f32 	%f331, %f330;
	add.f32 	%f332, %f327, %f331;
	ld.global.f32 	%f333, [%rd59+4];
	ld.global.f32 	%f334, [%rd143+4];
	sub.f32 	%f335, %f333, %f334;
	abs.f32 	%f336, %f335;
	add.f32 	%f337, %f332, %f336;
	ld.global.f32 	%f338, [%rd59+8];
	ld.global.f32 	%f339, [%rd143+8];
	sub.f32 	%f340, %f338, %f339;
	abs.f32 	%f341, %f340;
	add.f32 	%f342, %f337, %f341;
	ld.global.f32 	%f343, [%rd59+12];
	ld.global.f32 	%f344, [%rd143+12];
	sub.f32 	%f345, %f343, %f344;
	abs.f32 	%f346, %f345;
	add.f32 	%f347, %f342, %f346;
	ld.global.f32 	%f348, [%rd59+16];
	ld.global.f32 	%f349, [%rd143+16];
	sub.f32 	%f350, %f348, %f349;
	abs.f32 	%f351, %f350;
	add.f32 	%f352, %f347, %f351;
	ld.global.f32 	%f353, [%rd59+20];
	ld.global.f32 	%f354, [%rd143+20];
	sub.f32 	%f355, %f353, %f354;
	abs.f32 	%f356, %f355;
	add.f32 	%f357, %f352, %f356;
	ld.global.f32 	%f358, [%rd59+24];
	ld.global.f32 	%f359, [%rd143+24];
	sub.f32 	%f360, %f358, %f359;
	abs.f32 	%f361, %f360;
	add.f32 	%f362, %f357, %f361;
	ld.global.f32 	%f363, [%rd59+28];
	ld.global.f32 	%f364, [%rd143+28];
	sub.f32 	%f365, %f363, %f364;
	abs.f32 	%f366, %f365;
	add.f32 	%f947, %f362, %f366;
	add.s32 	%r175, %r175, 16;
	add.s32 	%r174, %r174, 16;
	add.s64 	%rd143, %rd143, 64;
	setp.ne.s32 	%p19, %r175, 0;
	@%p19 bra 	$L__BB7_41;
$L__BB7_42:
	setp.eq.s32 	%p20, %r7, 0;
	@%p20 bra 	$L__BB7_51;
	and.b32  	%r70, %r116, 7;
	setp.lt.u32 	%p21, %r7, 8;
	@%p21 bra 	$L__BB7_45;
	add.s32 	%r128, %r176, %r6;
	mul.wide.s32 	%rd60, %r128, 4;
	add.s64 	%rd61, %rd2, %rd60;
	ld.global.f32 	%f368, [%rd61];
	mul.wide.u32 	%rd62, %r176, 4;
	add.s64 	%rd63, %rd1, %rd62;
	ld.global.f32 	%f369, [%rd63];
	sub.f32 	%f370, %f368, %f369;
	abs.f32 	%f371, %f370;
	add.f32 	%f372, %f947, %f371;
	ld.global.f32 	%f373, [%rd61+4];
	ld.global.f32 	%f374, [%rd63+4];
	sub.f32 	%f375, %f373, %f374;
	abs.f32 	%f376, %f375;
	add.f32 	%f377, %f372, %f376;
	ld.global.f32 	%f378, [%rd61+8];
	ld.global.f32 	%f379, [%rd63+8];
	sub.f32 	%f380, %f378, %f379;
	abs.f32 	%f381, %f380;
	add.f32 	%f382, %f377, %f381;
	ld.global.f32 	%f383, [%rd61+12];
	ld.global.f32 	%f384, [%rd63+12];
	sub.f32 	%f385, %f383, %f384;
	abs.f32 	%f386, %f385;
	add.f32 	%f387, %f382, %f386;
	ld.global.f32 	%f388, [%rd61+16];
	ld.global.f32 	%f389, [%rd63+16];
	sub.f32 	%f390, %f388, %f389;
	abs.f32 	%f391, %f390;
	add.f32 	%f392, %f387, %f391;
	ld.global.f32 	%f393, [%rd61+20];
	ld.global.f32 	%f394, [%rd63+20];
	sub.f32 	%f395, %f393, %f394;
	abs.f32 	%f396, %f395;
	add.f32 	%f397, %f392, %f396;
	ld.global.f32 	%f398, [%rd61+24];
	ld.global.f32 	%f399, [%rd63+24];
	sub.f32 	%f400, %f398, %f399;
	abs.f32 	%f401, %f400;
	add.f32 	%f402, %f397, %f401;
	ld.global.f32 	%f403, [%rd61+28];
	ld.global.f32 	%f404, [%rd63+28];
	sub.f32 	%f405, %f403, %f404;
	abs.f32 	%f406, %f405;
	add.f32 	%f947, %f402, %f406;
	add.s32 	%r176, %r176, 8;
$L__BB7_45:
	setp.eq.s32 	%p22, %r70, 0;
	@%p22 bra 	$L__BB7_51;
	and.b32  	%r73, %r116, 3;
	setp.lt.u32 	%p23, %r70, 4;
	@%p23 bra 	$L__BB7_48;
	add.s32 	%r129, %r176, %r6;
	mul.wide.s32 	%rd64, %r129, 4;
	add.s64 	%rd65, %rd2, %rd64;
	ld.global.f32 	%f408, [%rd65];
	mul.wide.u32 	%rd66, %r176, 4;
	add.s64 	%rd67, %rd1, %rd66;
	ld.global.f32 	%f409, [%rd67];
	sub.f32 	%f410, %f408, %f409;
	abs.f32 	%f411, %f410;
	add.f32 	%f412, %f947, %f411;
	ld.global.f32 	%f413, [%rd65+4];
	ld.global.f32 	%f414, [%rd67+4];
	sub.f32 	%f415, %f413, %f414;
	abs.f32 	%f416, %f415;
	add.f32 	%f417, %f412, %f416;
	ld.global.f32 	%f418, [%rd65+8];
	ld.global.f32 	%f419, [%rd67+8];
	sub.f32 	%f420, %f418, %f419;
	abs.f32 	%f421, %f420;
	add.f32 	%f422, %f417, %f421;
	ld.global.f32 	%f423, [%rd65+12];
	ld.global.f32 	%f424, [%rd67+12];
	sub.f32 	%f425, %f423, %f424;
	abs.f32 	%f426, %f425;
	add.f32 	%f947, %f422, %f426;
	add.s32 	%r176, %r176, 4;
$L__BB7_48:
	setp.eq.s32 	%p24, %r73, 0;
	@%p24 bra 	$L__BB7_51;
	mul.wide.u32 	%rd68, %r176, 4;
	add.s64 	%rd144, %rd1, %rd68;
	add.s32 	%r180, %r176, %r6;
	neg.s32 	%r179, %r73;
$L__BB7_50:
	.pragma "nounroll";
	mul.wide.s32 	%rd69, %r180, 4;
	add.s64 	%rd70, %rd2, %rd69;
	ld.global.f32 	%f427, [%rd70];
	ld.global.f32 	%f428, [%rd144];
	sub.f32 	%f429, %f427, %f428;
	abs.f32 	%f430, %f429;
	add.f32 	%f947, %f947, %f430;
	add.s64 	%rd144, %rd144, 4;
	add.s32 	%r180, %r180, 1;
	add.s32 	%r179, %r179, 1;
	setp.ne.s32 	%p25, %r179, 0;
	@%p25 bra 	$L__BB7_50;
$L__BB7_51:
	mul.wide.s32 	%rd71, %r1, 4;
	add.s64 	%rd72, %rd3, %rd71;
	st.global.f32 	[%rd72], %f947;
	bra.uni 	$L__BB7_96;
$L__BB7_52:
	setp.lt.s32 	%p26, %r116, 1;
	mov.f32 	%f936, 0f00000000;
	mov.f32 	%f937, %f936;
	mov.f32 	%f938, %f936;
	@%p26 bra 	$L__BB7_64;
	mul.lo.s32 	%r10, %r116, %r1;
	add.s32 	%r131, %r116, -1;
	and.b32  	%r11, %r116, 7;
	setp.lt.u32 	%p27, %r131, 7;
	mov.f32 	%f938, 0f00000000;
	mov.b32 	%r171, 0;
	mov.f32 	%f937, %f938;
	mov.f32 	%f936, %f938;
	@%p27 bra 	$L__BB7_56;
	and.b32  	%r171, %r116, 2147483640;
	neg.s32 	%r170, %r171;
	add.s64 	%rd8, %rd2, 16;
	add.s64 	%rd142, %rd1, 16;
	mov.f32 	%f938, 0f00000000;
	mov.u32 	%r169, %r10;
$L__BB7_55:
	.pragma "nounroll";
	mul.wide.s32 	%rd73, %r169, 4;
	add.s64 	%rd74, %rd8, %rd73;
	ld.global.f32 	%f435, [%rd74+-16];
	ld.global.f32 	%f436, [%rd142+-16];
	fma.rn.f32 	%f437, %f435, %f435, %f936;
	fma.rn.f32 	%f438, %f436, %f436, %f937;
	fma.rn.f32 	%f439, %f435, %f436, %f938;
	ld.global.f32 	%f440, [%rd74+-12];
	ld.global.f32 	%f441, [%rd142+-12];
	fma.rn.f32 	%f442, %f440, %f440, %f437;
	fma.rn.f32 	%f443, %f441, %f441, %f438;
	fma.rn.f32 	%f444, %f440, %f441, %f439;
	ld.global.f32 	%f445, [%rd74+-8];
	ld.global.f32 	%f446, [%rd142+-8];
	fma.rn.f32 	%f447, %f445, %f445, %f442;
	fma.rn.f32 	%f448, %f446, %f446, %f443;
	fma.rn.f32 	%f449, %f445, %f446, %f444;
	ld.global.f32 	%f450, [%rd74+-4];
	ld.global.f32 	%f451, [%rd142+-4];
	fma.rn.f32 	%f452, %f450, %f450, %f447;
	fma.rn.f32 	%f453, %f451, %f451, %f448;
	fma.rn.f32 	%f454, %f450, %f451, %f449;
	ld.global.f32 	%f455, [%rd74];
	ld.global.f32 	%f456, [%rd142];
	fma.rn.f32 	%f457, %f455, %f455, %f452;
	fma.rn.f32 	%f458, %f456, %f456, %f453;
	fma.rn.f32 	%f459, %f455, %f456, %f454;
	ld.global.f32 	%f460, [%rd74+4];
	ld.global.f32 	%f461, [%rd142+4];
	fma.rn.f32 	%f462, %f460, %f460, %f457;
	fma.rn.f32 	%f463, %f461, %f461, %f458;
	fma.rn.f32 	%f464, %f460, %f461, %f459;
	ld.global.f32 	%f465, [%rd74+8];
	ld.global.f32 	%f466, [%rd142+8];
	fma.rn.f32 	%f467, %f465, %f465, %f462;
	fma.rn.f32 	%f468, %f466, %f466, %f463;
	fma.rn.f32 	%f469, %f465, %f466, %f464;
	ld.global.f32 	%f470, [%rd74+12];
	ld.global.f32 	%f471, [%rd142+12];
	fma.rn.f32 	%f936, %f470, %f470, %f467;
	fma.rn.f32 	%f937, %f471, %f471, %f468;
	fma.rn.f32 	%f938, %f470, %f471, %f469;
	add.s32 	%r170, %r170, 8;
	add.s32 	%r169, %r169, 8;
	add.s64 	%rd142, %rd142, 32;
	setp.ne.s32 	%p28, %r170, 0;
	@%p28 bra 	$L__BB7_55;
$L__BB7_56:
	setp.eq.s32 	%p29, %r11, 0;
	@%p29 bra 	$L__BB7_64;
	and.b32  	%r60, %r116, 3;
	setp.lt.u32 	%p30, %r11, 4;
	@%p30 bra 	$L__BB7_59;
	add.s32 	%r132, %r171, %r10;
	mul.wide.s32 	%rd75, %r132, 4;
	add.s64 	%rd76, %rd2, %rd75;
	ld.global.f32 	%f473, [%rd76];
	mul.wide.u32 	%rd77, %r171, 4;
	add.s64 	%rd78, %rd1, %rd77;
	ld.global.f32 	%f474, [%rd78];
	fma.rn.f32 	%f475, %f473, %f473, %f936;
	fma.rn.f32 	%f476, %f474, %f474, %f937;
	fma.rn.f32 	%f477, %f473, %f474, %f938;
	ld.global.f32 	%f478, [%rd76+4];
	ld.global.f32 	%f479, [%rd78+4];
	fma.rn.f32 	%f480, %f478, %f478, %f475;
	fma.rn.f32 	%f481, %f479, %f479, %f476;
	fma.rn.f32 	%f482, %f478, %f479, %f477;
	ld.global.f32 	%f483, [%rd76+8];
	ld.global.f32 	%f484, [%rd78+8];
	fma.rn.f32 	%f485, %f483, %f483, %f480;
	fma.rn.f32 	%f486, %f484, %f484, %f481;
	fma.rn.f32 	%f487, %f483, %f484, %f482;
	ld.global.f32 	%f488, [%rd76+12];
	ld.global.f32 	%f489, [%rd78+12];
	fma.rn.f32 	%f936, %f488, %f488, %f485;
	fma.rn.f32 	%f937, %f489, %f489, %f486;
	fma.rn.f32 	%f938, %f488, %f489, %f487;
	add.s32 	%r171, %r171, 4;
$L__BB7_59:
	setp.eq.s32 	%p31, %r60, 0;
	@%p31 bra 	$L__BB7_64;
	setp.eq.s32 	%p32, %r60, 1;
	@%p32 bra 	$L__BB7_62;
	add.s32 	%r133, %r171, %r10;
	mul.wide.s32 	%rd79, %r133, 4;
	add.s64 	%rd80, %rd2, %rd79;
	ld.global.f32 	%f491, [%rd80];
	mul.wide.u32 	%rd81, %r171, 4;
	add.s64 	%rd82, %rd1, %rd81;
	ld.global.f32 	%f492, [%rd82];
	fma.rn.f32 	%f493, %f491, %f491, %f936;
	fma.rn.f32 	%f494, %f492, %f492, %f937;
	fma.rn.f32 	%f495, %f491, %f492, %f938;
	ld.global.f32 	%f496, [%rd80+4];
	ld.global.f32 	%f497, [%rd82+4];
	fma.rn.f32 	%f936, %f496, %f496, %f493;
	fma.rn.f32 	%f937, %f497, %f497, %f494;
	fma.rn.f32 	%f938, %f496, %f497, %f495;
	add.s32 	%r171, %r171, 2;
$L__BB7_62:
	and.b32  	%r134, %r116, 1;
	setp.eq.b32 	%p33, %r134, 1;
	not.pred 	%p34, %p33;
	@%p34 bra 	$L__BB7_64;
	add.s32 	%r135, %r171, %r10;
	mul.wide.s32 	%rd83, %r135, 4;
	add.s64 	%rd84, %rd2, %rd83;
	ld.global.f32 	%f498, [%rd84];
	mul.wide.u32 	%rd85, %r171, 4;
	add.s64 	%rd86, %rd1, %rd85;
	ld.global.f32 	%f499, [%rd86];
	fma.rn.f32 	%f936, %f498, %f498, %f936;
	fma.rn.f32 	%f937, %f499, %f499, %f937;
	fma.rn.f32 	%f938, %f498, %f499, %f938;
$L__BB7_64:
	sqrt.rn.f32 	%f96, %f936;
	sqrt.rn.f32 	%f500, %f937;
	setp.leu.f32 	%p35, %f96, 0f322BCC77;
	setp.leu.f32 	%p36, %f500, 0f322BCC77;
	or.pred  	%p37, %p35, %p36;
	@%p37 bra 	$L__BB7_95;
	mul.f32 	%f501, %f96, %f500;
	div.rn.f32 	%f502, %f938, %f501;
	min.f32 	%f503, %f502, 0f3F800000;
	max.f32 	%f504, %f503, 0fBF800000;
	abs.f32 	%f505, %f504;
	fma.rn.f32 	%f506, %f505, 0fBF000000, 0f3F000000;
	rsqrt.approx.ftz.f32 	%f507, %f506;
	mul.f32 	%f508, %f506, %f507;
	mul.f32 	%f509, %f507, 0fBF000000;
	fma.rn.f32 	%f510, %f508, %f509, 0f3F000000;
	fma.rn.f32 	%f511, %f508, %f510, %f508;
	setp.eq.f32 	%p38, %f505, 0f3F800000;
	selp.f32 	%f512, 0f00000000, %f511, %p38;
	setp.gt.f32 	%p39, %f505, 0f3F0F5C29;
	selp.f32 	%f513, %f512, %f505, %p39;
	copysign.f32 	%f514, %f504, %f513;
	mul.f32 	%f515, %f514, %f514;
	fma.rn.f32 	%f516, %f515, 0f3D10ECEF, 0f3C8B1ABB;
	fma.rn.f32 	%f517, %f516, %f515, 0f3CFC028C;
	fma.rn.f32 	%f518, %f517, %f515, 0f3D372139;
	fma.rn.f32 	%f519, %f518, %f515, 0f3D9993DB;
	fma.rn.f32 	%f520, %f519, %f515, 0f3E2AAAC6;
	mul.f32 	%f521, %f515, %f520;
	fma.rn.f32 	%f522, %f521, %f514, %f514;
	neg.f32 	%f523, %f522;
	selp.f32 	%f524, %f522, %f523, %p39;
	fma.rn.f32 	%f525, 0f3F6EE581, 0f3FD774EB, %f524;
	setp.gt.f32 	%p40, %f504, 0f3F0F5C29;
	selp.f32 	%f526, %f522, %f525, %p40;
	add.f32 	%f527, %f526, %f526;
	selp.f32 	%f528, %f527, %f526, %p39;
	mul.wide.s32 	%rd89, %r1, 4;
	add.s64 	%rd90, %rd3, %rd89;
	st.global.f32 	[%rd90], %f528;
	bra.uni 	$L__BB7_96;
$L__BB7_66:
	setp.lt.s32 	%p57, %r116, 1;
	mov.f32 	%f886, 0f00000000;
	@%p57 bra 	$L__BB7_79;
	mul.lo.s32 	%r18, %r116, %r1;
	add.s32 	%r150, %r116, -1;
	and.b32  	%r19, %r116, 15;
	setp.lt.u32 	%p58, %r150, 15;
	mov.b32 	%r159, 0;
	mov.f32 	%f886, 0f00000000;
	@%p58 bra 	$L__BB7_70;
	and.b32  	%r159, %r116, 2147483632;
	neg.s32 	%r158, %r159;
	add.s64 	%rd12, %rd2, 32;
	add.s64 	%rd139, %rd1, 32;
	mov.f32 	%f886, 0f00000000;
	mov.u32 	%r157, %r18;
$L__BB7_69:
	.pragma "nounroll";
	mul.wide.s32 	%rd109, %r157, 4;
	add.s64 	%rd110, %rd12, %rd109;
	ld.global.f32 	%f644, [%rd110+-32];
	ld.global.f32 	%f645, [%rd139+-32];
	sub.f32 	%f646, %f644, %f645;
	fma.rn.f32 	%f647, %f646, %f646, %f886;
	ld.global.f32 	%f648, [%rd110+-28];
	ld.global.f32 	%f649, [%rd139+-28];
	sub.f32 	%f650, %f648, %f649;
	fma.rn.f32 	%f651, %f650, %f650, %f647;
	ld.global.f32 	%f652, [%rd110+-24];
	ld.global.f32 	%f653, [%rd139+-24];
	sub.f32 	%f654, %f652, %f653;
	fma.rn.f32 	%f655, %f654, %f654, %f651;
	ld.global.f32 	%f656, [%rd110+-20];
	ld.global.f32 	%f657, [%rd139+-20];
	sub.f32 	%f658, %f656, %f657;
	fma.rn.f32 	%f659, %f658, %f658, %f655;
	ld.global.f32 	%f660, [%rd110+-16];
	ld.global.f32 	%f661, [%rd139+-16];
	sub.f32 	%f662, %f660, %f661;
	fma.rn.f32 	%f663, %f662, %f662, %f659;
	ld.global.f32 	%f664, [%rd110+-12];
	ld.global.f32 	%f665, [%rd139+-12];
	sub.f32 	%f666, %f664, %f665;
	fma.rn.f32 	%f667, %f666, %f666, %f663;
	ld.global.f32 	%f668, [%rd110+-8];
	ld.global.f32 	%f669, [%rd139+-8];
	sub.f32 	%f670, %f668, %f669;
	fma.rn.f32 	%f671, %f670, %f670, %f667;
	ld.global.f32 	%f672, [%rd110+-4];
	ld.global.f32 	%f673, [%rd139+-4];
	sub.f32 	%f674, %f672, %f673;
	fma.rn.f32 	%f675, %f674, %f674, %f671;
	ld.global.f32 	%f676, [%rd110];
	ld.global.f32 	%f677, [%rd139];
	sub.f32 	%f678, %f676, %f677;
	fma.rn.f32 	%f679, %f678, %f678, %f675;
	ld.global.f32 	%f680, [%rd110+4];
	ld.global.f32 	%f681, [%rd139+4];
	sub.f32 	%f682, %f680, %f681;
	fma.rn.f32 	%f683, %f682, %f682, %f679;
	ld.global.f32 	%f684, [%rd110+8];
	ld.global.f32 	%f685, [%rd139+8];
	sub.f32 	%f686, %f684, %f685;
	fma.rn.f32 	%f687, %f686, %f686, %f683;
	ld.global.f32 	%f688, [%rd110+12];
	ld.global.f32 	%f689, [%rd139+12];
	sub.f32 	%f690, %f688, %f689;
	fma.rn.f32 	%f691, %f690, %f690, %f687;
	ld.global.f32 	%f692, [%rd110+16];
	ld.global.f32 	%f693, [%rd139+16];
	sub.f32 	%f694, %f692, %f693;
	fma.rn.f32 	%f695, %f694, %f694, %f691;
	ld.global.f32 	%f696, [%rd110+20];
	ld.global.f32 	%f697, [%rd139+20];
	sub.f32 	%f698, %f696, %f697;
	fma.rn.f32 	%f699, %f698, %f698, %f695;
	ld.global.f32 	%f700, [%rd110+24];
	ld.global.f32 	%f701, [%rd139+24];
	sub.f32 	%f702, %f700, %f701;
	fma.rn.f32 	%f703, %f702, %f702, %f699;
	ld.global.f32 	%f704, [%rd110+28];
	ld.global.f32 	%f705, [%rd139+28];
	sub.f32 	%f706, %f704, %f705;
	fma.rn.f32 	%f886, %f706, %f706, %f703;
	add.s32 	%r158, %r158, 16;
	add.s32 	%r157, %r157, 16;
	add.s64 	%rd139, %rd139, 64;
	setp.ne.s32 	%p59, %r158, 0;
	@%p59 bra 	$L__BB7_69;
$L__BB7_70:
	setp.eq.s32 	%p60, %r19, 0;
	@%p60 bra 	$L__BB7_79;
	and.b32  	%r31, %r116, 7;
	setp.lt.u32 	%p61, %r19, 8;
	@%p61 bra 	$L__BB7_73;
	add.s32 	%r151, %r159, %r18;
	mul.wide.s32 	%rd111, %r151, 4;
	add.s64 	%rd112, %rd2, %rd111;
	ld.global.f32 	%f708, [%rd112];
	mul.wide.u32 	%rd113, %r159, 4;
	add.s64 	%rd114, %rd1, %rd113;
	ld.global.f32 	%f709, [%rd114];
	sub.f32 	%f710, %f708, %f709;
	fma.rn.f32 	%f711, %f710, %f710, %f886;
	ld.global.f32 	%f712, [%rd112+4];
	ld.global.f32 	%f713, [%rd114+4];
	sub.f32 	%f714, %f712, %f713;
	fma.rn.f32 	%f715, %f714, %f714, %f711;
	ld.global.f32 	%f716, [%rd112+8];
	ld.global.f32 	%f717, [%rd114+8];
	sub.f32 	%f718, %f716, %f717;
	fma.rn.f32 	%f719, %f718, %f718, %f715;
	ld.global.f32 	%f720, [%rd112+12];
	ld.global.f32 	%f721, [%rd114+12];
	sub.f32 	%f722, %f720, %f721;
	fma.rn.f32 	%f723, %f722, %f722, %f719;
	ld.global.f32 	%f724, [%rd112+16];
	ld.global.f32 	%f725, [%rd114+16];
	sub.f32 	%f726, %f724, %f725;
	fma.rn.f32 	%f727, %f726, %f726, %f723;
	ld.global.f32 	%f728, [%rd112+20];
	ld.global.f32 	%f729, [%rd114+20];
	sub.f32 	%f730, %f728, %f729;
	fma.rn.f32 	%f731, %f730, %f730, %f727;
	ld.global.f32 	%f732, [%rd112+24];
	ld.global.f32 	%f733, [%rd114+24];
	sub.f32 	%f734, %f732, %f733;
	fma.rn.f32 	%f735, %f734, %f734, %f731;
	ld.global.f32 	%f736, [%rd112+28];
	ld.global.f32 	%f737, [%rd114+28];
	sub.f32 	%f738, %f736, %f737;
	fma.rn.f32 	%f886, %f738, %f738, %f735;
	add.s32 	%r159, %r159, 8;
$L__BB7_73:
	setp.eq.s32 	%p62, %r31, 0;
	@%p62 bra 	$L__BB7_79;
	and.b32  	%r34, %r116, 3;
	setp.lt.u32 	%p63, %r31, 4;
	@%p63 bra 	$L__BB7_76;
	add.s32 	%r152, %r159, %r18;
	mul.wide.s32 	%rd115, %r152, 4;
	add.s64 	%rd116, %rd2, %rd115;
	ld.global.f32 	%f740, [%rd116];
	mul.wide.u32 	%rd117, %r159, 4;
	add.s64 	%rd118, %rd1, %rd117;
	ld.global.f32 	%f741, [%rd118];
	sub.f32 	%f742, %f740, %f741;
	fma.rn.f32 	%f743, %f742, %f742, %f886;
	ld.global.f32 	%f744, [%rd116+4];
	ld.global.f32 	%f745, [%rd118+4];
	sub.f32 	%f746, %f744, %f745;
	fma.rn.f32 	%f747, %f746, %f746, %f743;
	ld.global.f32 	%f748, [%rd116+8];
	ld.global.f32 	%f749, [%rd118+8];
	sub.f32 	%f750, %f748, %f749;
	fma.rn.f32 	%f751, %f750, %f750, %f747;
	ld.global.f32 	%f752, [%rd116+12];
	ld.global.f32 	%f753, [%rd118+12];
	sub.f32 	%f754, %f752, %f753;
	fma.rn.f32 	%f886, %f754, %f754, %f751;
	add.s32 	%r159, %r159, 4;
$L__BB7_76:
	setp.eq.s32 	%p64, %r34, 0;
	@%p64 bra 	$L__BB7_79;
	mul.wide.u32 	%rd119, %r159, 4;
	add.s64 	%rd140, %rd1, %rd119;
	add.s32 	%r163, %r159, %r18;
	neg.s32 	%r162, %r34;
$L__BB7_78:
	.pragma "nounroll";
	mul.wide.s32 	%rd120, %r163, 4;
	add.s64 	%rd121, %rd2, %rd120;
	ld.global.f32 	%f755, [%rd121];
	ld.global.f32 	%f756, [%rd140];
	sub.f32 	%f757, %f755, %f756;
	fma.rn.f32 	%f886, %f757, %f757, %f886;
	add.s64 	%rd140, %rd140, 4;
	add.s32 	%r163, %r163, 1;
	add.s32 	%r162, %r162, 1;
	setp.ne.s32 	%p65, %r162, 0;
	@%p65 bra 	$L__BB7_78;
$L__BB7_79:
	sqrt.rn.f32 	%f758, %f886;
	mul.wide.s32 	%rd122, %r1, 4;
	add.s64 	%rd123, %rd3, %rd122;
	st.global.f32 	[%rd123], %f758;
	bra.uni 	$L__BB7_96;
$L__BB7_80:
	setp.lt.s32 	%p66, %r116, 1;
	mov.f32 	%f965, 0f00000000;
	@%p66 bra 	$L__BB7_93;
	mul.lo.s32 	%r22, %r116, %r1;
	add.s32 	%r154, %r116, -1;
	and.b32  	%r23, %r116, 15;
	setp.lt.u32 	%p67, %r154, 15;
	mov.f32 	%f965, 0f00000000;
	mov.b32 	%r190, 0;
	@%p67 bra 	$L__BB7_84;
	and.b32  	%r190, %r116, 2147483632;
	neg.s32 	%r189, %r190;
	add.s64 	%rd14, %rd2, 32;
	add.s64 	%rd147, %rd1, 32;
	mov.f32 	%f965, 0f00000000;
	mov.u32 	%r188, %r22;
$L__BB7_83:
	.pragma "nounroll";
	mul.wide.s32 	%rd124, %r188, 4;
	add.s64 	%rd125, %rd14, %rd124;
	ld.global.f32 	%f763, [%rd125+-32];
	ld.global.f32 	%f764, [%rd147+-32];
	sub.f32 	%f765, %f763, %f764;
	fma.rn.f32 	%f766, %f765, %f765, %f965;
	ld.global.f32 	%f767, [%rd125+-28];
	ld.global.f32 	%f768, [%rd147+-28];
	sub.f32 	%f769, %f767, %f768;
	fma.rn.f32 	%f770, %f769, %f769, %f766;
	ld.global.f32 	%f771, [%rd125+-24];
	ld.global.f32 	%f772, [%rd147+-24];
	sub.f32 	%f773, %f771, %f772;
	fma.rn.f32 	%f774, %f773, %f773, %f770;
	ld.global.f32 	%f775, [%rd125+-20];
	ld.global.f32 	%f776, [%rd147+-20];
	sub.f32 	%f777, %f775, %f776;
	fma.rn.f32 	%f778, %f777, %f777, %f774;
	ld.global.f32 	%f779, [%rd125+-16];
	ld.global.f32 	%f780, [%rd147+-16];
	sub.f32 	%f781, %f779, %f780;
	fma.rn.f32 	%f782, %f781, %f781, %f778;
	ld.global.f32 	%f783, [%rd125+-12];
	ld.global.f32 	%f784, [%rd147+-12];
	sub.f32 	%f785, %f783, %f784;
	fma.rn.f32 	%f786, %f785, %f785, %f782;
	ld.global.f32 	%f787, [%rd125+-8];
	ld.global.f32 	%f788, [%rd147+-8];
	sub.f32 	%f789, %f787, %f788;
	fma.rn.f32 	%f790, %f789, %f789, %f786;
	ld.global.f32 	%f791, [%rd125+-4];
	ld.global.f32 	%f792, [%rd147+-4];
	sub.f32 	%f793, %f791, %f792;
	fma.rn.f32 	%f794, %f793, %f793, %f790;
	ld.global.f32 	%f795, [%rd125];
	ld.global.f32 	%f796, [%rd147];
	sub.f32 	%f797, %f795, %f796;
	fma.rn.f32 	%f798, %f797, %f797, %f794;
	ld.global.f32 	%f799, [%rd125+4];
	ld.global.f32 	%f800, [%rd147+4];
	sub.f32 	%f801, %f799, %f800;
	fma.rn.f32 	%f802, %f801, %f801, %f798;
	ld.global.f32 	%f803, [%rd125+8];
	ld.global.f32 	%f804, [%rd147+8];
	sub.f32 	%f805, %f803, %f804;
	fma.rn.f32 	%f806, %f805, %f805, %f802;
	ld.global.f32 	%f807, [%rd125+12];
	ld.global.f32 	%f808, [%rd147+12];
	sub.f32 	%f809, %f807, %f808;
	fma.rn.f32 	%f810, %f809, %f809, %f806;
	ld.global.f32 	%f811, [%rd125+16];
	ld.global.f32 	%f812, [%rd147+16];
	sub.f32 	%f813, %f811, %f812;
	fma.rn.f32 	%f814, %f813, %f813, %f810;
	ld.global.f32 	%f815, [%rd125+20];
	ld.global.f32 	%f816, [%rd147+20];
	sub.f32 	%f817, %f815, %f816;
	fma.rn.f32 	%f818, %f817, %f817, %f814;
	ld.global.f32 	%f819, [%rd125+24];
	ld.global.f32 	%f820, [%rd147+24];
	sub.f32 	%f821, %f819, %f820;
	fma.rn.f32 	%f822, %f821, %f821, %f818;
	ld.global.f32 	%f823, [%rd125+28];
	ld.global.f32 	%f824, [%rd147+28];
	sub.f32 	%f825, %f823, %f824;
	fma.rn.f32 	%f965, %f825, %f825, %f822;
	add.s32 	%r189, %r189, 16;
	add.s32 	%r188, %r188, 16;
	add.s64 	%rd147, %rd147, 64;
	setp.ne.s32 	%p68, %r189, 0;
	@%p68 bra 	$L__BB7_83;
$L__BB7_84:
	setp.eq.s32 	%p69, %r23, 0;
	@%p69 bra 	$L__BB7_93;
	and.b32  	%r104, %r116, 7;
	setp.lt.u32 	%p70, %r23, 8;
	@%p70 bra 	$L__BB7_87;
	add.s32 	%r155, %r190, %r22;
	mul.wide.s32 	%rd126, %r155, 4;
	add.s64 	%rd127, %rd2, %rd126;
	ld.global.f32 	%f827, [%rd127];
	mul.wide.u32 	%rd128, %r190, 4;
	add.s64 	%rd129, %rd1, %rd128;
	ld.global.f32 	%f828, [%rd129];
	sub.f32 	%f829, %f827, %f828;
	fma.rn.f32 	%f830, %f829, %f829, %f965;
	ld.global.f32 	%f831, [%rd127+4];
	ld.global.f32 	%f832, [%rd129+4];
	sub.f32 	%f833, %f831, %f832;
	fma.rn.f32 	%f834, %f833, %f833, %f830;
	ld.global.f32 	%f835, [%rd127+8];
	ld.global.f32 	%f836, [%rd129+8];
	sub.f32 	%f837, %f835, %f836;
	fma.rn.f32 	%f838, %f837, %f837, %f834;
	ld.global.f32 	%f839, [%rd127+12];
	ld.global.f32 	%f840, [%rd129+12];
	sub.f32 	%f841, %f839, %f840;
	fma.rn.f32 	%f842, %f841, %f841, %f838;
	ld.global.f32 	%f843, [%rd127+16];
	ld.global.f32 	%f844, [%rd129+16];
	sub.f32 	%f845, %f843, %f844;
	fma.rn.f32 	%f846, %f845, %f845, %f842;
	ld.global.f32 	%f847, [%rd127+20];
	ld.global.f32 	%f848, [%rd129+20];
	sub.f32 	%f849, %f847, %f848;
	fma.rn.f32 	%f850, %f849, %f849, %f846;
	ld.global.f32 	%f851, [%rd127+24];
	ld.global.f32 	%f852, [%rd129+24];
	sub.f32 	%f853, %f851, %f852;
	fma.rn.f32 	%f854, %f853, %f853, %f850;
	ld.global.f32 	%f855, [%rd127+28];
	ld.global.f32 	%f856, [%rd129+28];
	sub.f32 	%f857, %f855, %f856;
	fma.rn.f32 	%f965, %f857, %f857, %f854;
	add.s32 	%r190, %r190, 8;
$L__BB7_87:
	setp.eq.s32 	%p71, %r104, 0;
	@%p71 bra 	$L__BB7_93;
	and.b32  	%r107, %r116, 3;
	setp.lt.u32 	%p72, %r104, 4;
	@%p72 bra 	$L__BB7_90;
	add.s32 	%r156, %r190, %r22;
	mul.wide.s32 	%rd130, %r156, 4;
	add.s64 	%rd131, %rd2, %rd130;
	ld.global.f32 	%f859, [%rd131];
	mul.wide.u32 	%rd132, %r190, 4;
	add.s64 	%rd133, %rd1, %rd132;
	ld.global.f32 	%f860, [%rd133];
	sub.f32 	%f861, %f859, %f860;
	fma.rn.f32 	%f862, %f861, %f861, %f965;
	ld.global.f32 	%f863, [%rd131+4];
	ld.global.f32 	%f864, [%rd133+4];
	sub.f32 	%f865, %f863, %f864;
	fma.rn.f32 	%f866, %f865, %f865, %f862;
	ld.global.f32 	%f867, [%rd131+8];
	ld.global.f32 	%f868, [%rd133+8];
	sub.f32 	%f869, %f867, %f868;
	fma.rn.f32 	%f870, %f869, %f869, %f866;
	ld.global.f32 	%f871, [%rd131+12];
	ld.global.f32 	%f872, [%rd133+12];
	sub.f32 	%f873, %f871, %f872;
	fma.rn.f32 	%f965, %f873, %f873, %f870;
	add.s32 	%r190, %r190, 4;
$L__BB7_90:
	setp.eq.s32 	%p73, %r107, 0;
	@%p73 bra 	$L__BB7_93;
	mul.wide.u32 	%rd134, %r190, 4;
	add.s64 	%rd148, %rd1, %rd134;
	add.s32 	%r194, %r190, %r22;
	neg.s32 	%r193, %r107;
$L__BB7_92:
	.pragma "nounroll";
	mul.wide.s32 	%rd135, %r194, 4;
	add.s64 	%rd136, %rd2, %rd135;
	ld.global.f32 	%f874, [%rd136];
	ld.global.f32 	%f875, [%rd148];
	sub.f32 	%f876, %f874, %f875;
	fma.rn.f32 	%f965, %f876, %f876, %f965;
	add.s64 	%rd148, %rd148, 4;
	add.s32 	%r194, %r194, 1;
	add.s32 	%r193, %r193, 1;
	setp.ne.s32 	%p74, %r193, 0;
	@%p74 bra 	$L__BB7_92;
$L__BB7_93:
	sqrt.rn.f32 	%f877, %f965;
	mul.wide.s32 	%rd137, %r1, 4;
	add.s64 	%rd138, %rd3, %rd137;
	st.global.f32 	[%rd138], %f877;
	bra.uni 	$L__BB7_96;
$L__BB7_94:
	mul.wide.s32 	%rd105, %r1, 4;
	add.s64 	%rd106, %rd3, %rd105;
	mov.b32 	%r143, 0;
	st.global.u32 	[%rd106], %r143;
	bra.uni 	$L__BB7_96;
$L__BB7_95:
	mul.wide.s32 	%rd87, %r1, 4;
	add.s64 	%rd88, %rd3, %rd87;
	mov.b32 	%r136, 0;
	st.global.u32 	[%rd88], %r136;
$L__BB7_96:
	ret;

}


// ===== COMPILED SASS (sm_100) =====

	.target	sm_100

	.elftype	@"ET_EXEC"


//--------------------- .note.nv.tkinfo           --------------------------
	.section	.note.nv.tkinfo,"",@"SHT_NOTE"
	.sectionflags	@"SHF_NOTE_NV_TKINFO"
	.tkinfo
        /*0018*/ 	.word	0x00000002
        /*0030*/ 	.string	""
        /*0030*/ 	.string	"ptxas"
        /*0030*/ 	.string	"Cuda compilation tools, release 13.0, V13.0.88"
        /*0030*/ 	.string	"Build cuda_13.0.r13.0/compiler.36424714_0"
        /*0030*/ 	.string	"-arch sm_100 -m 64 "



//--------------------- .note.nv.cuinfo           --------------------------
	.section	.note.nv.cuinfo,"",@"SHT_NOTE"
	.sectionflags	@"SHF_NOTE_NV_CUINFO"
        /*0018*/ 	.short	0x0002
        /*001a*/ 	.short	0x0064
        /*001c*/ 	.short	0x0082
	.zero		2


//--------------------- .nv.info                  --------------------------
	.section	.nv.info,"",@"SHT_CUDA_INFO"
	.align	4


	//----- nvinfo : EIATTR_REGCOUNT
	.align		4
        /*0000*/ 	.byte	0x04, 0x2f
        /*0002*/ 	.short	(.L_1 - .L_0)
	.align		4
.L_0:
        /*0004*/ 	.word	index@(euclidean_distance_kernel)
        /*0008*/ 	.word	0x0000001f


	//----- nvinfo : EIATTR_FRAME_SIZE
	.align		4
.L_1:
        /*000c*/ 	.byte	0x04, 0x11
        /*000e*/ 	.short	(.L_3 - .L_2)
	.align		4
.L_2:
        /*0010*/ 	.word	index@($__internal_7_$__cuda_sm20_sqrt_rn_f32_slowpath)
        /*0014*/ 	.word	0x00000000


	//----- nvinfo : EIATTR_FRAME_SIZE
	.align		4
.L_3:
        /*0018*/ 	.byte	0x04, 0x11
        /*001a*/ 	.short	(.L_5 - .L_4)
	.align		4
.L_4:
        /*001c*/ 	.word	index@(euclidean_distance_kernel)
        /*0020*/ 	.word	0x00000000


	//----- nvinfo : EIATTR_REGCOUNT
	.align		4
.L_5:
        /*0024*/ 	.byte	0x04, 0x2f
        /*0026*/ 	.short	(.L_7 - .L_6)
	.align		4
.L_6:
        /*0028*/ 	.word	index@(hyperbolic_distance_kernel)
        /*002c*/ 	.word	0x00000020


	//----- nvinfo : EIATTR_FRAME_SIZE
	.align		4
.L_7:
        /*0030*/ 	.byte	0x04, 0x11
        /*0032*/ 	.short	(.L_9 - .L_8)
	.align		4
.L_8:
        /*0034*/ 	.word	index@($__internal_6_$__cuda_sm3x_div_rn_noftz_f32_slowpath)
        /*0038*/ 	.word	0x00000000


	//----- nvinfo : EIATTR_FRAME_SIZE
	.align		4
.L_9:
        /*003c*/ 	.byte	0x04, 0x11
        /*003e*/ 	.short	(.L_11 - .L_10)
	.align		4
.L_10:
        /*0040*/ 	.word	index@(hyperbolic_distance_kernel)
        /*0044*/ 	.word	0x00000000


	//----- nvinfo : EIATTR_REGCOUNT
	.align		4
.L_11:
        /*0048*/ 	.byte	0x04, 0x2f
        /*004a*/ 	.short	(.L_13 - .L_12)
	.align		4
.L_12:
        /*004c*/ 	.word	index@(spherical_distance_kernel)
        /*0050*/ 	.word	0x00000020


	//----- nvinfo : EIATTR_FRAME_SIZE
	.align		4
.L_13:
        /*0054*/ 	.byte	0x04, 0x11
        /*0056*/ 	.short	(.L_15 - .L_14)
	.align		4
.L_14:
        /*0058*/ 	.word	index@($__internal_5_$__cuda_sm3x_div_rn_noftz_f32_slowpath)
        /*005c*/ 	.word	0x00000000


	//----- nvinfo : EIATTR_FRAME_SIZE
	.align		4
.L_15:
        /*0060*/ 	.byte	0x04, 0x11
        /*0062*/ 	.short	(.L_17 - .L_16)
	.align		4
.L_16:
        /*0064*/ 	.word	index@($__internal_4_$__cuda_sm20_sqrt_rn_f32_slowpath)
        /*0068*/ 	.word	0x00000000


	//----- nvinfo : EIATTR_FRAME_SIZE
	.align		4
.L_17:
        /*006c*/ 	.byte	0x04, 0x11
        /*006e*/ 	.short	(.L_19 - .L_18)
	.align		4
.L_18:
        /*0070*/ 	.word	index@(spherical_distance_kernel)
        /*0074*/ 	.word	0x00000000


	//----- nvinfo : EIATTR_REGCOUNT
	.align		4
.L_19:
        /*0078*/ 	.byte	0x04, 0x2f
        /*007a*/ 	.short	(.L_21 - .L_20)
	.align		4
.L_20:
        /*007c*/ 	.word	index@(minkowski_distance_kernel)
        /*0080*/ 	.word	0x0000001e


	//----- nvinfo : EIATTR_FRAME_SIZE
	.align		4
.L_21:
        /*0084*/ 	.byte	0x04, 0x11
        /*0086*/ 	.short	(.L_23 - .L_22)
	.align		4
.L_22:
        /*0088*/ 	.word	index@($__internal_3_$__cuda_sm20_sqrt_rn_f32_slowpath)
        /*008c*/ 	.word	0x00000000


	//----- nvinfo : EIATTR_FRAME_SIZE
	.align		4
.L_23:
        /*0090*/ 	.byte	0x04, 0x11
        /*0092*/ 	.short	(.L_25 - .L_24)
	.align		4
.L_24:
        /*0094*/ 	.word	index@(minkowski_distance_kernel)
        /*0098*/ 	.word	0x00000000


	//----- nvinfo : EIATTR_REGCOUNT
	.align		4
.L_25:
        /*009c*/ 	.byte	0x04, 0x2f
        /*009e*/ 	.short	(.L_27 - .L_26)
	.align		4
.L_26:
        /*00a0*/ 	.word	index@(manhattan_distance_kernel)
        /*00a4*/ 	.word	0x0000001f


	//----- nvinfo : EIATTR_FRAME_SIZE
	.align		4
.L_27:
        /*00a8*/ 	.byte	0x04, 0x11
        /*00aa*/ 	.short	(.L_29 - .L_28)
	.align		4
.L_28:
        /*00ac*/ 	.word	index@(manhattan_distance_kernel)
        /*00b0*/ 	.word	0x00000000


	//----- nvinfo : EIATTR_REGCOUNT
	.align		4
.L_29:
        /*00b4*/ 	.byte	0x04, 0x2f
        /*00b6*/ 	.short	(.L_31 - .L_30)
	.align		4
.L_30:
        /*00b8*/ 	.word	index@(chebyshev_distance_kernel)
        /*00bc*/ 	.word	0x0000001f


	//----- nvinfo : EIATTR_FRAME_SIZE
	.align		4
.L_31:
        /*00c0*/ 	.byte	0x04, 0x11
        /*00c2*/ 	.short	(.L_33 - .L_32)
	.align		4
.L_32:
        /*00c4*/ 	.word	index@(chebyshev_distance_kernel)
        /*00c8*/ 	.word	0x00000000


	//----- nvinfo : EIATTR_REGCOUNT
	.align		4
.L_33:
        /*00cc*/ 	.byte	0x04, 0x2f
        /*00ce*/ 	.short	(.L_35 - .L_34)
	.align		4
.L_34:
        /*00d0*/ 	.word	index@(wasserstein_distance_kernel)
        /*00d4*/ 	.word	0x0000001f


	//----- nvinfo : EIATTR_FRAME_SIZE
	.align		4
.L_35:
        /*00d8*/ 	.byte	0x04, 0x11
        /*00da*/ 	.short	(.L_37 - .L_36)
	.align		4
.L_36:
        /*00dc*/ 	.word	index@($__internal_2_$__cuda_sm3x_div_rn_noftz_f32_slowpath)
        /*00e0*/ 	.word	0x00000000


	//----- nvinfo : EIATTR_FRAME_SIZE
	.align		4
.L_37:
        /*00e4*/ 	.byte	0x04, 0x11
        /*00e6*/ 	.short	(.L_39 - .L_38)
	.align		4
.L_38:
        /*00e8*/ 	.word	index@(wasserstein_distance_kernel)
        /*00ec*/ 	.word	0x00000000


	//----- nvinfo : EIATTR_REGCOUNT
	.align		4
.L_39:
        /*00f0*/ 	.byte	0x04, 0x2f
        /*00f2*/ 	.short	(.L_41 - .L_40)
	.align		4
.L_40:
        /*00f4*/ 	.word	index@(unified_distance_kernel)
        /*00f8*/ 	.word	0x00000020


	//----- nvinfo : EIATTR_FRAME_SIZE
	.align		4
.L_41:
        /*00fc*/ 	.byte	0x04, 0x11
        /*00fe*/ 	.short	(.L_43 - .L_42)
	.align		4
.L_42:
        /*0100*/ 	.word	index@($__internal_1_$__cuda_sm3x_div_rn_noftz_f32_slowpath)
        /*0104*/ 	.word	0x00000000


	//----- nvinfo : EIATTR_FRAME_SIZE
	.align		4
.L_43:
        /*0108*/ 	.byte	0x04, 0x11
        /*010a*/ 	.short	(.L_45 - .L_44)
	.align		4
.L_44:
        /*010c*/ 	.word	index@($__internal_0_$__cuda_sm20_sqrt_rn_f32_slowpath)
        /*0110*/ 	.word	0x00000000


	//----- nvinfo : EIATTR_FRAME_SIZE
	.align		4
.L_45:
        /*0114*/ 	.byte	0x04, 0x11
        /*0116*/ 	.short	(.L_47 - .L_46)
	.align		4
.L_46:
        /*0118*/ 	.word	index@(unified_distance_kernel)
        /*011c*/ 	.word	0x00000000


	//----- nvinfo : EIATTR_MIN_STACK_SIZE
	.align		4
.L_47:
        /*0120*/ 	.byte	0x04, 0x12
        /*0122*/ 	.short	(.L_49 - .L_48)
	.align		4
.L_48:
        /*0124*/ 	.word	index@(unified_distance_kernel)
        /*0128*/ 	.word	0x00000000


	//----- nvinfo : EIATTR_MIN_STACK_SIZE
	.align		4
.L_49:
        /*012c*/ 	.byte	0x04, 0x12
        /*012e*/ 	.short	(.L_51 - .L_50)
	.align		4
.L_50:
        /*0130*/ 	.word	index@(wasserstein_distance_kernel)
        /*0134*/ 	.word	0x00000000


	//----- nvinfo : EIATTR_MIN_STACK_SIZE
	.align		4
.L_51:
        /*0138*/ 	.byte	0x04, 0x12
        /*013a*/ 	.short	(.L_53 - .L_52)
	.align		4
.L_52:
        /*013c*/ 	.word	index@(chebyshev_distance_kernel)
        /*0140*/ 	.word	0x00000000


	//----- nvinfo : EIATTR_MIN_STACK_SIZE
	.align		4
.L_53:
        /*0144*/ 	.byte	0x04, 0x12
        /*0146*/ 	.short	(.L_55 - .L_54)
	.align		4
.L_54:
        /*0148*/ 	.word	index@(manhattan_distance_kernel)
        /*014c*/ 	.word	0x00000000


	//----- nvinfo : EIATTR_MIN_STACK_SIZE
	.align		4
.L_55:
        /*0150*/ 	.byte	0x04, 0x12
        /*0152*/ 	.short	(.L_57 - .L_56)
	.align		4
.L_56:
        /*0154*/ 	.word	index@(minkowski_distance_kernel)
        /*0158*/ 	.word	0x00000000


	//----- nvinfo : EIATTR_MIN_STACK_SIZE
	.align		4
.L_57:
        /*015c*/ 	.byte	0x04, 0x12
        /*015e*/ 	.short	(.L_59 - .L_58)
	.align		4
.L_58:
        /*0160*/ 	.word	index@(spherical_distance_kernel)
        /*0164*/ 	.word	0x00000000


	//----- nvinfo : EIATTR_MIN_STACK_SIZE
	.align		4
.L_59:
        /*0168*/ 	.byte	0x04, 0x12
        /*016a*/ 	.short	(.L_61 - .L_60)
	.align		4
.L_60:
        /*016c*/ 	.word	index@(hyperbolic_distance_kernel)
        /*0170*/ 	.word	0x00000000


	//----- nvinfo : EIATTR_MIN_STACK_SIZE
	.align		4
.L_61:
        /*0174*/ 	.byte	0x04, 0x12
        /*0176*/ 	.short	(.L_63 - .L_62)
	.align		4
.L_62:
        /*0178*/ 	.word	index@(euclidean_distance_kernel)
        /*017c*/ 	.word	0x00000000
.L_63:


//--------------------- .nv.compat                --------------------------
	.section	.nv.compat,"",@"SHT_CUDA_COMPAT_INFO"
	.align	4
        /*0000*/ 	.byte	0x02, 0x09, 0x00, 0x00, 0x02, 0x02, 0x01, 0x00, 0x02, 0x05, 0x05, 0x00, 0x03, 0x07, 0x01, 0x01
        /*0010*/ 	.byte	0x02, 0x03, 0x00, 0x00, 0x02, 0x06, 0x01, 0x00, 0x04, 0x0b, 0x08, 0x00, 0x01, 0x00, 0x00, 0x00
        /*0020*/ 	.byte	0x00, 0x00, 0x00, 0x00


//--------------------- .nv.info.unified_distance_kernel --------------------------
	.section	.nv.info.unified_distance_kernel,"",@"SHT_CUDA_INFO"
	.sectionflags	@""
	.align	4


	//----- nvinfo : EIATTR_CUDA_API_VERSION
	.align		4
        /*0000*/ 	.byte	0x04, 0x37
        /*0002*/ 	.short	(.L_65 - .L_64)
.L_64:
        /*0004*/ 	.word	0x00000082


	//----- nvinfo : EIATTR_KPARAM_INFO
	.align		4
.L_65:
        /*0008*/ 	.byte	0x04, 0x17
        /*000a*/ 	.short	(.L_67 - .L_66)
.L_66:
        /*000c*/ 	.word	0x00000000
        /*0010*/ 	.short	0x0005
        /*0012*/ 	.short	0x0020
        /*0014*/ 	.byte	0x00, 0xf0, 0x11, 0x00


	//----- nvinfo : EIATTR_KPARAM_INFO
	.align		4
.L_67:
        /*0018*/ 	.byte	0x04, 0x17
        /*001a*/ 	.short	(.L_69 - .L_68)
.L_68:
        /*001c*/ 	.word	0x00000000
        /*0020*/ 	.short	0x0004
        /*0022*/ 	.short	0x001c
        /*0024*/ 	.byte	0x00, 0xf0, 0x11, 0x00


	//----- nvinfo : EIATTR_KPARAM_INFO
	.align		4
.L_69:
        /*0028*/ 	.byte	0x04, 0x17
        /*002a*/ 	.short	(.L_71 - .L_70)
.L_70:
        /*002c*/ 	.word	0x00000000
        /*0030*/ 	.short	0x0003
        /*0032*/ 	.short	0x0018
        /*0034*/ 	.byte	0x00, 0xf0, 0x11, 0x00


	//----- nvinfo : EIATTR_KPARAM_INFO
	.align		4
.L_71:
        /*0038*/ 	.byte	0x04, 0x17
        /*003a*/ 	.short	(.L_73 - .L_72)
.L_72:
        /*003c*/ 	.word	0x00000000
        /*0040*/ 	.short	0x0002
        /*0042*/ 	.short	0x0010
        /*0044*/ 	.byte	0x00, 0xf5, 0x21, 0x00


	//----- nvinfo : EIATTR_KPARAM_INFO
	.align		4
.L_73:
        /*0048*/ 	.byte	0x04, 0x17
        /*004a*/ 	.short	(.L_75 - .L_74)
.L_74:
        /*004c*/ 	.word	0x00000000
        /*0050*/ 	.short	0x0001
        /*0052*/ 	.short	0x0008
        /*0054*/ 	.byte	0x00, 0xf5, 0x21, 0x00


	//----- nvinfo : EIATTR_KPARAM_INFO
	.align		4
.L_75:
        /*0058*/ 	.byte	0x04, 0x17
        /*005a*/ 	.short	(.L_77 - .L_76)
.L_76:
        /*005c*/ 	.word	0x00000000
        /*0060*/ 	.short	0x0000
        /*0062*/ 	.short	0x0000
        /*0064*/ 	.byte	0x00, 0xf5, 0x21, 0x00


	//----- nvinfo : EIATTR_SPARSE_MMA_MASK
	.align		4
.L_77:
        /*0068*/ 	.byte	0x03, 0x50
        /*006a*/ 	.short	0x0000


	//----- nvinfo : EIATTR_MAXREG_COUNT
	.align		4
        /*006c*/ 	.byte	0x03, 0x1b
        /*006e*/ 	.short	0x00ff


	//----- nvinfo : EIATTR_MERCURY_ISA_VERSION
	.align		4
        /*0070*/ 	.byte	0x03, 0x5f
        /*0072*/ 	.short	0x0101


	//----- nvinfo : EIATTR_VRC_CTA_INIT_COUNT
	.align		4
        /*0074*/ 	.byte	0x02, 0x4a
	.zero		1
	.zero		1


	//----- nvinfo : EIATTR_EXIT_INSTR_OFFSETS
	.align		4
        /*0078*/ 	.byte	0x04, 0x1c
        /*007a*/ 	.short	(.L_79 - .L_78)


	//   ....[0]....
.L_78:
        /*007c*/ 	.word	0x00000070


	//   ....[1]....
        /*0080*/ 	.word	0x00000df0


	//   ....[2]....
        /*0084*/ 	.word	0x00000e30


	//   ....[3]....
        /*0088*/ 	.word	0x00001b10


	//   ....[4]....
        /*008c*/ 	.word	0x000026a0


	//   ....[5]....
        /*0090*/ 	.word	0x00003380


	//   ....[6]....
        /*0094*/ 	.word	0x00003f70


	//   ....[7]....
        /*0098*/ 	.word	0x00004cd0


	//   ....[8]....
        /*009c*/ 	.word	0x00004d10


	//----- nvinfo : EIATTR_INDIRECT_BRANCH_TARGETS
	.align		4
.L_79:
        /*00a0*/ 	.byte	0x04, 0x34
        /*00a2*/ 	.short	(.L_81 - .L_80)


	//   ....[0]....
.L_80:
        /*00a4*/ 	.word	.L_x_172@srel
        /*00a8*/ 	.short	0x0
        /*00aa*/ 	.short	0x0
        /*00ac*/ 	.word	0x3
        /*00b0*/ 	.word	.L_x_173@srel
        /*00b4*/ 	.word	.L_x_174@srel
        /*00b8*/ 	.word	.L_x_18@srel


	//   ....[1]....
        /*00bc*/ 	.word	.L_x_176@srel
        /*00c0*/ 	.short	0x0
        /*00c2*/ 	.short	0x0
        /*00c4*/ 	.word	0x4
        /*00c8*/ 	.word	.L_x_177@srel
        /*00cc*/ 	.word	.L_x_178@srel
        /*00d0*/ 	.word	.L_x_179@srel
        /*00d4*/ 	.word	.L_x_178@srel


	//----- nvinfo : EIATTR_CRS_STACK_SIZE
	.align		4
.L_81:
        /*00d8*/ 	.byte	0x04, 0x1e
        /*00da*/ 	.short	(.L_83 - .L_82)
.L_82:
        /*00dc*/ 	.word	0x00000000


	//----- nvinfo : EIATTR_CBANK_PARAM_SIZE
	.align		4
.L_83:
        /*00e0*/ 	.byte	0x03, 0x19
        /*00e2*/ 	.short	0x0024


	//----- nvinfo : EIATTR_PARAM_CBANK
	.align		4
        /*00e4*/ 	.byte	0x04, 0x0a
        /*00e6*/ 	.short	(.L_85 - .L_84)
	.align		4
.L_84:
        /*00e8*/ 	.word	index@(.nv.constant0.unified_distance_kernel)
        /*00ec*/ 	.short	0x0380
        /*00ee*/ 	.short	0x0024


	//----- nvinfo : EIATTR_SW_WAR
	.align		4
.L_85:
        /*00f0*/ 	.byte	0x04, 0x36
        /*00f2*/ 	.short	(.L_87 - .L_86)
.L_86:
        /*00f4*/ 	.word	0x00000008
.L_87:


//--------------------- .nv.info.wasserstein_distance_kernel --------------------------
	.section	.nv.info.wasserstein_distance_kernel,"",@"SHT_CUDA_INFO"
	.sectionflags	@""
	.align	4


	//----- nvinfo : EIATTR_CUDA_API_VERSION
	.align		4
        /*0000*/ 	.byte	0x04, 0x37
        /*0002*/ 	.short	(.L_89 - .L_88)
.L_88:
        /*0004*/ 	.word	0x00000082


	//----- nvinfo : EIATTR_KPARAM_INFO
	.align		4
.L_89:
        /*0008*/ 	.byte	0x04, 0x17
        /*000a*/ 	.short	(.L_91 - .L_90)
.L_90:
        /*000c*/ 	.word	0x00000000
        /*0010*/ 	.short	0x0004
        /*0012*/ 	.short	0x001c
        /*0014*/ 	.byte	0x00, 0xf0, 0x11, 0x00


	//----- nvinfo : EIATTR_KPARAM_INFO
	.align		4
.L_91:
        /*0018*/ 	.byte	0x04, 0x17
        /*001a*/ 	.short	(.L_93 - .L_92)
.L_92:
        /*001c*/ 	.word	0x00000000
        /*0020*/ 	.short	0x0003
        /*0022*/ 	.short	0x0018
        /*0024*/ 	.byte	0x00, 0xf0, 0x11, 0x00


	//----- nvinfo : EIATTR_KPARAM_INFO
	.align		4
.L_93:
        /*0028*/ 	.byte	0x04, 0x17
        /*002a*/ 	.short	(.L_95 - .L_94)
.L_94:
        /*002c*/ 	.word	0x00000000
        /*0030*/ 	.short	0x0002
        /*0032*/ 	.short	0x0010
        /*0034*/ 	.byte	0x00, 0xf5, 0x21, 0x00


	//----- nvinfo : EIATTR_KPARAM_INFO
	.align		4
.L_95:
        /*0038*/ 	.byte	0x04, 0x17
        /*003a*/ 	.short	(.L_97 - .L_96)
.L_96:
        /*003c*/ 	.word	0x00000000
        /*0040*/ 	.short	0x0001
        /*0042*/ 	.short	0x0008
        /*0044*/ 	.byte	0x00, 0xf5, 0x21, 0x00


	//----- nvinfo : EIATTR_KPARAM_INFO
	.align		4
.L_97:
        /*0048*/ 	.byte	0x04, 0x17
        /*004a*/ 	.short	(.L_99 - .L_98)
.L_98:
        /*004c*/ 	.word	0x00000000
        /*0050*/ 	.short	0x0000
        /*0052*/ 	.short	0x0000
        /*0054*/ 	.byte	0x00, 0xf5, 0x21, 0x00


	//----- nvinfo : EIATTR_SPARSE_MMA_MASK
	.align		4
.L_99:
        /*0058*/ 	.byte	0x03, 0x50
        /*005a*/ 	.short	0x0000


	//----- nvinfo : EIATTR_MAXREG_COUNT
	.align		4
        /*005c*/ 	.byte	0x03, 0x1b
        /*005e*/ 	.short	0x00ff


	//----- nvinfo : EIATTR_MERCURY_ISA_VERSION
	.align		4
        /*0060*/ 	.byte	0x03, 0x5f
        /*0062*/ 	.short	0x0101


	//----- nvinfo : EIATTR_VRC_CTA_INIT_COUNT
	.align		4
        /*0064*/ 	.byte	0x02, 0x4a
	.zero		1
	.zero		1


	//----- nvinfo : EIATTR_EXIT_INSTR_OFFSETS
	.align		4
        /*0068*/ 	.byte	0x04, 0x1c
        /*006a*/ 	.short	(.L_101 - .L_100)


	//   ....[0]....
.L_100:
        /*006c*/ 	.word	0x00000070


	//   ....[1]....
        /*0070*/ 	.word	0x00000d50


	//----- nvinfo : EIATTR_CRS_STACK_SIZE
	.align		4
.L_101:
        /*0074*/ 	.byte	0x04, 0x1e
        /*0076*/ 	.short	(.L_103 - .L_102)
.L_102:
        /*0078*/ 	.word	0x00000000


	//----- nvinfo : EIATTR_CBANK_PARAM_SIZE
	.align		4
.L_103:
        /*007c*/ 	.byte	0x03, 0x19
        /*007e*/ 	.short	0x0020


	//----- nvinfo : EIATTR_PARAM_CBANK
	.align		4
        /*0080*/ 	.byte	0x04, 0x0a
        /*0082*/ 	.short	(.L_105 - .L_104)
	.align		4
.L_104:
        /*0084*/ 	.word	index@(.nv.constant0.wasserstein_distance_kernel)
        /*0088*/ 	.short	0x0380
        /*008a*/ 	.short	0x0020


	//----- nvinfo : EIATTR_SW_WAR
	.align		4
.L_105:
        /*008c*/ 	.byte	0x04, 0x36
        /*008e*/ 	.short	(.L_107 - .L_106)
.L_106:
        /*0090*/ 	.word	0x00000008
.L_107:


//--------------------- .nv.info.chebyshev_distance_kernel --------------------------
	.section	.nv.info.chebyshev_distance_kernel,"",@"SHT_CUDA_INFO"
	.sectionflags	@""
	.align	4


	//----- nvinfo : EIATTR_CUDA_API_VERSION
	.align		4
        /*0000*/ 	.byte	0x04, 0x37
        /*0002*/ 	.short	(.L_109 - .L_108)
.L_108:
        /*0004*/ 	.word	0x00000082


	//----- nvinfo : EIATTR_KPARAM_INFO
	.align		4
.L_109:
        /*0008*/ 	.byte	0x04, 0x17
        /*000a*/ 	.short	(.L_111 - .L_110)
.L_110:
        /*000c*/ 	.word	0x00000000
        /*0010*/ 	.short	0x0004
        /*0012*/ 	.short	0x001c
        /*0014*/ 	.byte	0x00, 0xf0, 0x11, 0x00


	//----- nvinfo : EIATTR_KPARAM_INFO
	.align		4
.L_111:
        /*0018*/ 	.byte	0x04, 0x17
        /*001a*/ 	.short	(.L_113 - .L_112)
.L_112:
        /*001c*/ 	.word	0x00000000
        /*0020*/ 	.short	0x0003
        /*0022*/ 	.short	0x0018
        /*0024*/ 	.byte	0x00, 0xf0, 0x11, 0x00


	//----- nvinfo : EIATTR_KPARAM_INFO
	.align		4
.L_113:
        /*0028*/ 	.byte	0x04, 0x17
        /*002a*/ 	.short	(.L_115 - .L_114)
.L_114:
        /*002c*/ 	.word	0x00000000
        /*0030*/ 	.short	0x0002
        /*0032*/ 	.short	0x0010
        /*0034*/ 	.byte	0x00, 0xf5, 0x21, 0x00


	//----- nvinfo : EIATTR_KPARAM_INFO
	.align		4
.L_115:
        /*0038*/ 	.byte	0x04, 0x17
        /*003a*/ 	.short	(.L_117 - .L_116)
.L_116:
        /*003c*/ 	.word	0x00000000
        /*0040*/ 	.short	0x0001
        /*0042*/ 	.short	0x0008
        /*0044*/ 	.byte	0x00, 0xf5, 0x21, 0x00


	//----- nvinfo : EIATTR_KPARAM_INFO
	.align		4
.L_117:
        /*0048*/ 	.byte	0x04, 0x17
        /*004a*/ 	.short	(.L_119 - .L_118)
.L_118:
        /*004c*/ 	.word	0x00000000
        /*0050*/ 	.short	0x0000
        /*0052*/ 	.short	0x0000
        /*0054*/ 	.byte	0x00, 0xf5, 0x21, 0x00


	//----- nvinfo : EIATTR_SPARSE_MMA_MASK
	.align		4
.L_119:
        /*0058*/ 	.byte	0x03, 0x50
        /*005a*/ 	.short	0x0000


	//----- nvinfo : EIATTR_MAXREG_COUNT
	.align		4
        /*005c*/ 	.byte	0x03, 0x1b
        /*005e*/ 	.short	0x00ff


	//----- nvinfo : EIATTR_MERCURY_ISA_VERSION
	.align		4
        /*0060*/ 	.byte	0x03, 0x5f
        /*0062*/ 	.short	0x0101


	//----- nvinfo : EIATTR_VRC_CTA_INIT_COUNT
	.align		4
        /*0064*/ 	.byte	0x02, 0x4a
	.zero		1
	.zero		1


	//----- nvinfo : EIATTR_EXIT_INSTR_OFFSETS
	.align		4
        /*0068*/ 	.byte	0x04, 0x1c
        /*006a*/ 	.short	(.L_121 - .L_120)


	//   ....[0]....
.L_120:
        /*006c*/ 	.word	0x00000070


	//   ....[1]....
        /*0070*/ 	.word	0x00000b70


	//----- nvinfo : EIATTR_CBANK_PARAM_SIZE
	.align		4
.L_121:
        /*0074*/ 	.byte	0x03, 0x19
        /*0076*/ 	.short	0x0020


	//----- nvinfo : EIATTR_PARAM_CBANK
	.align		4
        /*0078*/ 	.byte	0x04, 0x0a
        /*007a*/ 	.short	(.L_123 - .L_122)
	.align		4
.L_122:
        /*007c*/ 	.word	index@(.nv.constant0.chebyshev_distance_kernel)
        /*0080*/ 	.short	0x0380
        /*0082*/ 	.short	0x0020


	//----- nvinfo : EIATTR_SW_WAR
	.align		4
.L_123:
        /*0084*/ 	.byte	0x04, 0x36
        /*0086*/ 	.short	(.L_125 - .L_124)
.L_124:
        /*0088*/ 	.word	0x00000008
.L_125:


//--------------------- .nv.info.manhattan_distance_kernel --------------------------
	.section	.nv.info.manhattan_distance_kernel,"",@"SHT_CUDA_INFO"
	.sectionflags	@""
	.align	4


	//----- nvinfo : EIATTR_CUDA_API_VERSION
	.align		4
        /*0000*/ 	.byte	0x04, 0x37
        /*0002*/ 	.short	(.L_127 - .L_126)
.L_126:
        /*0004*/ 	.word	0x00000082


	//----- nvinfo : EIATTR_KPARAM_INFO
	.align		4
.L_127:
        /*0008*/ 	.byte	0x04, 0x17
        /*000a*/ 	.short	(.L_129 - .L_128)
.L_128:
        /*000c*/ 	.word	0x00000000
        /*0010*/ 	.short	0x0004
        /*0012*/ 	.short	0x001c
        /*0014*/ 	.byte	0x00, 0xf0, 0x11, 0x00


	//----- nvinfo : EIATTR_KPARAM_INFO
	.align		4
.L_129:
        /*0018*/ 	.byte	0x04, 0x17
        /*001a*/ 	.short	(.L_131 - .L_130)
.L_130:
        /*001c*/ 	.word	0x00000000
        /*0020*/ 	.short	0x0003
        /*0022*/ 	.short	0x0018
        /*0024*/ 	.byte	0x00, 0xf0, 0x11, 0x00


	//----- nvinfo : EIATTR_KPARAM_INFO
	.align		4
.L_131:
        /*0028*/ 	.byte	0x04, 0x17
        /*002a*/ 	.short	(.L_133 - .L_132)
.L_132:
        /*002c*/ 	.word	0x00000000
        /*0030*/ 	.short	0x0002
        /*0032*/ 	.short	0x0010
        /*0034*/ 	.byte	0x00, 0xf5, 0x21, 0x00


	//----- nvinfo : EIATTR_KPARAM_INFO
	.align		4
.L_133:
        /*0038*/ 	.byte	0x04, 0x17
        /*003a*/ 	.short	(.L_135 - .L_134)
.L_134:
        /*003c*/ 	.word	0x00000000
        /*0040*/ 	.short	0x0001
        /*0042*/ 	.short	0x0008
        /*0044*/ 	.byte	0x00, 0xf5, 0x21, 0x00


	//----- nvinfo : EIATTR_KPARAM_INFO
	.align		4
.L_135:
        /*0048*/ 	.byte	0x04, 0x17
        /*004a*/ 	.short	(.L_137 - .L_136)
.L_136:
        /*004c*/ 	.word	0x00000000
        /*0050*/ 	.short	0x0000
        /*0052*/ 	.short	0x0000
        /*0054*/ 	.byte	0x00, 0xf5, 0x21, 0x00


	//----- nvinfo : EIATTR_SPARSE_MMA_MASK
	.align		4
.L_137:
        /*0058*/ 	.byte	0x03, 0x50
        /*005a*/ 	.short	0x0000


	//----- nvinfo : EIATTR_MAXREG_COUNT
	.align		4
        /*005c*/ 	.byte	0x03, 0x1b
        /*005e*/ 	.short	0x00ff


	//----- nvinfo : EIATTR_MERCURY_ISA_VERSION
	.align		4
        /*0060*/ 	.byte	0x03, 0x5f
        /*0062*/ 	.short	0x0101


	//----- nvinfo : EIATTR_VRC_CTA_INIT_COUNT
	.align		4
        /*0064*/ 	.byte	0x02, 0x4a
	.zero		1
	.zero		1


	//----- nvinfo : EIATTR_EXIT_INSTR_OFFSETS
	.align		4
        /*0068*/ 	.byte	0x04, 0x1c
        /*006a*/ 	.short	(.L_139 - .L_138)


	//   ....[0]....
.L_138:
        /*006c*/ 	.word	0x00000070


	//   ....[1]....
        /*0070*/ 	.word	0x00000c60


	//----- nvinfo : EIATTR_CBANK_PARAM_SIZE
	.align		4
.L_139:
        /*0074*/ 	.byte	0x03, 0x19
        /*0076*/ 	.short	0x0020


	//----- nvinfo : EIATTR_PARAM_CBANK
	.align		4
        /*0078*/ 	.byte	0x04, 0x0a
        /*007a*/ 	.short	(.L_141 - .L_140)
	.align		4
.L_140:
        /*007c*/ 	.word	index@(.nv.constant0.manhattan_distance_kernel)
        /*0080*/ 	.short	0x0380
        /*0082*/ 	.short	0x0020


	//----- nvinfo : EIATTR_SW_WAR
	.align		4
.L_141:
        /*0084*/ 	.byte	0x04, 0x36
        /*0086*/ 	.short	(.L_143 - .L_142)
.L_142:
        /*0088*/ 	.word	0x00000008
.L_143:


//--------------------- .nv.info.minkowski_distance_kernel --------------------------
	.section	.nv.info.minkowski_distance_kernel,"",@"SHT_CUDA_INFO"
	.sectionflags	@""
	.align	4


	//----- nvinfo : EIATTR_CUDA_API_VERSION
	.align		4
        /*0000*/ 	.byte	0x04, 0x37
        /*0002*/ 	.short	(.L_145 - .L_144)
.L_144:
        /*0004*/ 	.word	0x00000082


	//----- nvinfo : EIATTR_KPARAM_INFO
	.align		4
.L_145:
        /*0008*/ 	.byte	0x04, 0x17
        /*000a*/ 	.short	(.L_147 - .L_146)
.L_146:
        /*000c*/ 	.word	0x00000000
        /*0010*/ 	.short	0x0004
        /*0012*/ 	.short	0x001c
        /*0014*/ 	.byte	0x00, 0xf0, 0x11, 0x00


	//----- nvinfo : EIATTR_KPARAM_INFO
	.align		4
.L_147:
        /*0018*/ 	.byte	0x04, 0x17
        /*001a*/ 	.short	(.L_149 - .L_148)
.L_148:
        /*001c*/ 	.word	0x00000000
        /*0020*/ 	.short	0x0003
        /*0022*/ 	.short	0x0018
        /*0024*/ 	.byte	0x00, 0xf0, 0x11, 0x00


	//----- nvinfo : EIATTR_KPARAM_INFO
	.align		4
.L_149:
        /*0028*/ 	.byte	0x04, 0x17
        /*002a*/ 	.short	(.L_151 - .L_150)
.L_150:
        /*002c*/ 	.word	0x00000000
        /*0030*/ 	.short	0x0002
        /*0032*/ 	.short	0x0010
        /*0034*/ 	.byte	0x00, 0xf5, 0x21, 0x00


	//----- nvinfo : EIATTR_KPARAM_INFO
	.align		4
.L_151:
        /*0038*/ 	.byte	0x04, 0x17
        /*003a*/ 	.short	(.L_153 - .L_152)
.L_152:
        /*003c*/ 	.word	0x00000000
        /*0040*/ 	.short	0x0001
        /*0042*/ 	.short	0x0008
        /*0044*/ 	.byte	0x00, 0xf5, 0x21, 0x00


	//----- nvinfo : EIATTR_KPARAM_INFO
	.align		4
.L_153:
        /*0048*/ 	.byte	0x04, 0x17
        /*004a*/ 	.short	(.L_155 - .L_154)
.L_154:
        /*004c*/ 	.word	0x00000000
        /*0050*/ 	.short	0x0000
        /*0052*/ 	.short	0x0000
        /*0054*/ 	.byte	0x00, 0xf5, 0x21, 0x00


	//----- nvinfo : EIATTR_SPARSE_MMA_MASK
	.align		4
.L_155:
        /*0058*/ 	.byte	0x03, 0x50
        /*005a*/ 	.short	0x0000


	//----- nvinfo : EIATTR_MAXREG_COUNT
	.align		4
        /*005c*/ 	.byte	0x03, 0x1b
        /*005e*/ 	.short	0x00ff


	//----- nvinfo : EIATTR_MERCURY_ISA_VERSION
	.align		4
        /*0060*/ 	.byte	0x03, 0x5f
        /*0062*/ 	.short	0x0101


	//----- nvinfo : EIATTR_VRC_CTA_INIT_COUNT
	.align		4
        /*0064*/ 	.byte	0x02, 0x4a
	.zero		1
	.zero		1


	//----- nvinfo : EIATTR_EXIT_INSTR_OFFSETS
	.align		4
        /*0068*/ 	.byte	0x04, 0x1c
        /*006a*/ 	.short	(.L_157 - .L_156)


	//   ....[0]....
.L_156:
        /*006c*/ 	.word	0x00000070


	//   ....[1]....
        /*0070*/ 	.word	0x00000d90


	//   ....[2]....
        /*0074*/ 	.word	0x00000eb0


	//----- nvinfo : EIATTR_CRS_STACK_SIZE
	.align		4
.L_157:
        /*0078*/ 	.byte	0x04, 0x1e
        /*007a*/ 	.short	(.L_159 - .L_158)
.L_158:
        /*007c*/ 	.word	0x00000000


	//----- nvinfo : EIATTR_CBANK_PARAM_SIZE
	.align		4
.L_159:
        /*0080*/ 	.byte	0x03, 0x19
        /*0082*/ 	.short	0x0020


	//----- nvinfo : EIATTR_PARAM_CBANK
	.align		4
        /*0084*/ 	.byte	0x04, 0x0a
        /*0086*/ 	.short	(.L_161 - .L_160)
	.align		4
.L_160:
        /*0088*/ 	.word	index@(.nv.constant0.minkowski_distance_kernel)
        /*008c*/ 	.short	0x0380
        /*008e*/ 	.short	0x0020


	//----- nvinfo : EIATTR_SW_WAR
	.align		4
.L_161:
        /*0090*/ 	.byte	0x04, 0x36
        /*0092*/ 	.short	(.L_163 - .L_162)
.L_162:
        /*0094*/ 	.word	0x00000008
.L_163:


//--------------------- .nv.info.spherical_distance_kernel --------------------------
	.section	.nv.info.spherical_distance_kernel,"",@"SHT_CUDA_INFO"
	.sectionflags	@""
	.align	4


	//----- nvinfo : EIATTR_CUDA_API_VERSION
	.align		4
        /*0000*/ 	.byte	0x04, 0x37
        /*0002*/ 	.short	(.L_165 - .L_164)
.L_164:
        /*0004*/ 	.word	0x00000082


	//----- nvinfo : EIATTR_KPARAM_INFO
	.align		4
.L_165:
        /*0008*/ 	.byte	0x04, 0x17
        /*000a*/ 	.short	(.L_167 - .L_166)
.L_166:
        /*000c*/ 	.word	0x00000000
        /*0010*/ 	.short	0x0004
        /*0012*/ 	.short	0x001c
        /*0014*/ 	.byte	0x00, 0xf0, 0x11, 0x00


	//----- nvinfo : EIATTR_KPARAM_INFO
	.align		4
.L_167:
        /*0018*/ 	.byte	0x04, 0x17
        /*001a*/ 	.short	(.L_169 - .L_168)
.L_168:
        /*001c*/ 	.word	0x00000000
        /*0020*/ 	.short	0x0003
        /*0022*/ 	.short	0x0018
        /*0024*/ 	.byte	0x00, 0xf0, 0x11, 0x00


	//----- nvinfo : EIATTR_KPARAM_INFO
	.align		4
.L_169:
        /*0028*/ 	.byte	0x04, 0x17
        /*002a*/ 	.short	(.L_171 - .L_170)
.L_170:
        /*002c*/ 	.word	0x00000000
        /*0030*/ 	.short	0x0002
        /*0032*/ 	.short	0x0010
        /*0034*/ 	.byte	0x00, 0xf5, 0x21, 0x00


	//----- nvinfo : EIATTR_KPARAM_INFO
	.align		4
.L_171:
        /*0038*/ 	.byte	0x04, 0x17
        /*003a*/ 	.short	(.L_173 - .L_172)
.L_172:
        /*003c*/ 	.word	0x00000000
        /*0040*/ 	.short	0x0001
        /*0042*/ 	.short	0x0008
        /*0044*/ 	.byte	0x00, 0xf5, 0x21, 0x00


	//----- nvinfo : EIATTR_KPARAM_INFO
	.align		4
.L_173:
        /*0048*/ 	.byte	0x04, 0x17
        /*004a*/ 	.short	(.L_175 - .L_174)
.L_174:
        /*004c*/ 	.word	0x00000000
        /*0050*/ 	.short	0x0000
        /*0052*/ 	.short	0x0000
        /*0054*/ 	.byte	0x00, 0xf5, 0x21, 0x00


	//----- nvinfo : EIATTR_SPARSE_MMA_MASK
	.align		4
.L_175:
        /*0058*/ 	.byte	0x03, 0x50
        /*005a*/ 	.short	0x0000


	//----- nvinfo : EIATTR_MAXREG_COUNT
	.align		4
        /*005c*/ 	.byte	0x03, 0x1b
        /*005e*/ 	.short	0x00ff


	//----- nvinfo : EIATTR_MERCURY_ISA_VERSION
	.align		4
        /*0060*/ 	.byte	0x03, 0x5f
        /*0062*/ 	.short	0x0101


	//----- nvinfo : EIATTR_VRC_CTA_INIT_COUNT
	.align		4
        /*0064*/ 	.byte	0x02, 0x4a
	.zero		1
	.zero		1


	//----- nvinfo : EIATTR_EXIT_INSTR_OFFSETS
	.align		4
        /*0068*/ 	.byte	0x04, 0x1c
        /*006a*/ 	.short	(.L_177 - .L_176)


	//   ....[0]....
.L_176:
        /*006c*/ 	.word	0x00000070


	//   ....[1]....
        /*0070*/ 	.word	0x00000dd0


	//   ....[2]....
        /*0074*/ 	.word	0x00000e10


	//----- nvinfo : EIATTR_CRS_STACK_SIZE
	.align		4
.L_177:
        /*0078*/ 	.byte	0x04, 0x1e
        /*007a*/ 	.short	(.L_179 - .L_178)
.L_178:
        /*007c*/ 	.word	0x00000000


	//----- nvinfo : EIATTR_CBANK_PARAM_SIZE
	.align		4
.L_179:
        /*0080*/ 	.byte	0x03, 0x19
        /*0082*/ 	.short	0x0020


	//----- nvinfo : EIATTR_PARAM_CBANK
	.align		4
        /*0084*/ 	.byte	0x04, 0x0a
        /*0086*/ 	.short	(.L_181 - .L_180)
	.align		4
.L_180:
        /*0088*/ 	.word	index@(.nv.constant0.spherical_distance_kernel)
        /*008c*/ 	.short	0x0380
        /*008e*/ 	.short	0x0020


	//----- nvinfo : EIATTR_SW_WAR
	.align		4
.L_181:
        /*0090*/ 	.byte	0x04, 0x36
        /*0092*/ 	.short	(.L_183 - .L_182)
.L_182:
        /*0094*/ 	.word	0x00000008
.L_183:


//--------------------- .nv.info.hyperbolic_distance_kernel --------------------------
	.section	.nv.info.hyperbolic_distance_kernel,"",@"SHT_CUDA_INFO"
	.sectionflags	@""
	.align	4


	//----- nvinfo : EIATTR_CUDA_API_VERSION
	.align		4
        /*0000*/ 	.byte	0x04, 0x37
        /*0002*/ 	.short	(.L_185 - .L_184)
.L_184:
        /*0004*/ 	.word	0x00000082


	//----- nvinfo : EIATTR_KPARAM_INFO
	.align		4
.L_185:
        /*0008*/ 	.byte	0x04, 0x17
        /*000a*/ 	.short	(.L_187 - .L_186)
.L_186:
        /*000c*/ 	.word	0x00000000
        /*0010*/ 	.short	0x0004
        /*0012*/ 	.short	0x001c
        /*0014*/ 	.byte	0x00, 0xf0, 0x11, 0x00


	//----- nvinfo : EIATTR_KPARAM_INFO
	.align		4
.L_187:
        /*0018*/ 	.byte	0x04, 0x17
        /*001a*/ 	.short	(.L_189 - .L_188)
.L_188:
        /*001c*/ 	.word	0x00000000
        /*0020*/ 	.short	0x0003
        /*0022*/ 	.short	0x0018
        /*0024*/ 	.byte	0x00, 0xf0, 0x11, 0x00


	//----- nvinfo : EIATTR_KPARAM_INFO
	.align		4
.L_189:
        /*0028*/ 	.byte	0x04, 0x17
        /*002a*/ 	.short	(.L_191 - .L_190)
.L_190:
        /*002c*/ 	.word	0x00000000
        /*0030*/ 	.short	0x0002
        /*0032*/ 	.short	0x0010
        /*0034*/ 	.byte	0x00, 0xf5, 0x21, 0x00


	//----- nvinfo : EIATTR_KPARAM_INFO
	.align		4
.L_191:
        /*0038*/ 	.byte	0x04, 0x17
        /*003a*/ 	.short	(.L_193 - .L_192)
.L_192:
        /*003c*/ 	.word	0x00000000
        /*0040*/ 	.short	0x0001
        /*0042*/ 	.short	0x0008
        /*0044*/ 	.byte	0x00, 0xf5, 0x21, 0x00


	//----- nvinfo : EIATTR_KPARAM_INFO
	.align		4
.L_193:
        /*0048*/ 	.byte	0x04, 0x17
        /*004a*/ 	.short	(.L_195 - .L_194)
.L_194:
        /*004c*/ 	.word	0x00000000
        /*0050*/ 	.short	0x0000
        /*0052*/ 	.short	0x0000
        /*0054*/ 	.byte	0x00, 0xf5, 0x21, 0x00


	//----- nvinfo : EIATTR_SPARSE_MMA_MASK
	.align		4
.L_195:
        /*0058*/ 	.byte	0x03, 0x50
        /*005a*/ 	.short	0x0000


	//----- nvinfo : EIATTR_MAXREG_COUNT
	.align		4
        /*005c*/ 	.byte	0x03, 0x1b
        /*005e*/ 	.short	0x00ff


	//----- nvinfo : EIATTR_MERCURY_ISA_VERSION
	.align		4
        /*0060*/ 	.byte	0x03, 0x5f
        /*0062*/ 	.short	0x0101


	//----- nvinfo : EIATTR_VRC_CTA_INIT_COUNT
	.align		4
        /*0064*/ 	.byte	0x02, 0x4a
	.zero		1
	.zero		1


	//----- nvinfo : EIATTR_EXIT_INSTR_OFFSETS
	.align		4
        /*0068*/ 	.byte	0x04, 0x1c
        /*006a*/ 	.short	(.L_197 - .L_196)


	//   ....[0]....
.L_196:
        /*006c*/ 	.word	0x00000070


	//   ....[1]....
        /*0070*/ 	.word	0x00000d50


	//   ....[2]....
        /*0074*/ 	.word	0x00000d90


	//----- nvinfo : EIATTR_CRS_STACK_SIZE
	.align		4
.L_197:
        /*0078*/ 	.byte	0x04, 0x1e
        /*007a*/ 	.short	(.L_199 - .L_198)
.L_198:
        /*007c*/ 	.word	0x00000000


	//----- nvinfo : EIATTR_CBANK_PARAM_SIZE
	.align		4
.L_199:
        /*0080*/ 	.byte	0x03, 0x19
        /*0082*/ 	.short	0x0020


	//----- nvinfo : EIATTR_PARAM_CBANK
	.align		4
        /*0084*/ 	.byte	0x04, 0x0a
        /*0086*/ 	.short	(.L_201 - .L_200)
	.align		4
.L_200:
        /*0088*/ 	.word	index@(.nv.constant0.hyperbolic_distance_kernel)
        /*008c*/ 	.short	0x0380
        /*008e*/ 	.short	0x0020


	//----- nvinfo : EIATTR_SW_WAR
	.align		4
.L_201:
        /*0090*/ 	.byte	0x04, 0x36
        /*0092*/ 	.short	(.L_203 - .L_202)
.L_202:
        /*0094*/ 	.word	0x00000008
.L_203:


//--------------------- .nv.info.euclidean_distance_kernel --------------------------
	.section	.nv.info.euclidean_distance_kernel,"",@"SHT_CUDA_INFO"
	.sectionflags	@""
	.align	4


	//----- nvinfo : EIATTR_CUDA_API_VERSION
	.align		4
        /*0000*/ 	.byte	0x04, 0x37
        /*0002*/ 	.short	(.L_205 - .L_204)
.L_204:
        /*0004*/ 	.word	0x00000082


	//----- nvinfo : EIATTR_KPARAM_INFO
	.align		4
.L_205:
        /*0008*/ 	.byte	0x04, 0x17
        /*000a*/ 	.short	(.L_207 - .L_206)
.L_206:
        /*000c*/ 	.word	0x00000000
        /*0010*/ 	.short	0x0004
        /*0012*/ 	.short	0x001c
        /*0014*/ 	.byte	0x00, 0xf0, 0x11, 0x00


	//----- nvinfo : EIATTR_KPARAM_INFO
	.align		4
.L_207:
        /*0018*/ 	.byte	0x04, 0x17
        /*001a*/ 	.short	(.L_209 - .L_208)
.L_208:
        /*001c*/ 	.word	0x00000000
        /*0020*/ 	.short	0x0003
        /*0022*/ 	.short	0x0018
        /*0024*/ 	.byte	0x00, 0xf0, 0x11, 0x00


	//----- nvinfo : EIATTR_KPARAM_INFO
	.align		4
.L_209:
        /*0028*/ 	.byte	0x04, 0x17
        /*002a*/ 	.short	(.L_211 - .L_210)
.L_210:
        /*002c*/ 	.word	0x00000000
        /*0030*/ 	.short	0x0002
        /*0032*/ 	.short	0x0010
        /*0034*/ 	.byte	0x00, 0xf5, 0x21, 0x00


	//----- nvinfo : EIATTR_KPARAM_INFO
	.align		4
.L_211:
        /*0038*/ 	.byte	0x04, 0x17
        /*003a*/ 	.short	(.L_213 - .L_212)
.L_212:
        /*003c*/ 	.word	0x00000000
        /*0040*/ 	.short	0x0001
        /*0042*/ 	.short	0x0008
        /*0044*/ 	.byte	0x00, 0xf5, 0x21, 0x00


	//----- nvinfo : EIATTR_KPARAM_INFO
	.align		4
.L_213:
        /*0048*/ 	.byte	0x04, 0x17
        /*004a*/ 	.short	(.L_215 - .L_214)
.L_214:
        /*004c*/ 	.word	0x00000000
        /*0050*/ 	.short	0x0000
        /*0052*/ 	.short	0x0000
        /*0054*/ 	.byte	0x00, 0xf5, 0x21, 0x00


	//----- nvinfo : EIATTR_SPARSE_MMA_MASK
	.align		4
.L_215:
        /*0058*/ 	.byte	0x03, 0x50
        /*005a*/ 	.short	0x0000


	//----- nvinfo : EIATTR_MAXREG_COUNT
	.align		4
        /*005c*/ 	.byte	0x03, 0x1b
        /*005e*/ 	.short	0x00ff


	//----- nvinfo : EIATTR_MERCURY_ISA_VERSION
	.align		4
        /*0060*/ 	.byte	0x03, 0x5f
        /*0062*/ 	.short	0x0101


	//----- nvinfo : EIATTR_VRC_CTA_INIT_COUNT
	.align		4
        /*0064*/ 	.byte	0x02, 0x4a
	.zero		1
	.zero		1


	//----- nvinfo : EIATTR_EXIT_INSTR_OFFSETS
	.align		4
        /*0068*/ 	.byte	0x04, 0x1c
        /*006a*/ 	.short	(.L_217 - .L_216)


	//   ....[0]....
.L_216:
        /*006c*/ 	.word	0x00000070


	//   ....[1]....
        /*0070*/ 	.word	0x00000d40


	//----- nvinfo : EIATTR_CRS_STACK_SIZE
	.align		4
.L_217:
        /*0074*/ 	.byte	0x04, 0x1e
        /*0076*/ 	.short	(.L_219 - .L_218)
.L_218:
        /*0078*/ 	.word	0x00000000


	//----- nvinfo : EIATTR_CBANK_PARAM_SIZE
	.align		4
.L_219:
        /*007c*/ 	.byte	0x03, 0x19
        /*007e*/ 	.short	0x0020


	//----- nvinfo : EIATTR_PARAM_CBANK
	.align		4
        /*0080*/ 	.byte	0x04, 0x0a
        /*0082*/ 	.short	(.L_221 - .L_220)
	.align		4
.L_220:
        /*0084*/ 	.word	index@(.nv.constant0.euclidean_distance_kernel)
        /*0088*/ 	.short	0x0380
        /*008a*/ 	.short	0x0020


	//----- nvinfo : EIATTR_SW_WAR
	.align		4
.L_221:
        /*008c*/ 	.byte	0x04, 0x36
        /*008e*/ 	.short	(.L_223 - .L_222)
.L_222:
        /*0090*/ 	.word	0x00000008
.L_223:


//--------------------- .nv.callgraph             --------------------------
	.section	.nv.callgraph,"",@"SHT_CUDA_CALLGRAPH"
	.align	4
	.sectionentsize	8
	.align		4
        /*0000*/ 	.word	0x00000000
	.align		4
        /*0004*/ 	.word	0xffffffff
	.align		4
        /*0008*/ 	.word	0x00000000
	.align		4
        /*000c*/ 	.word	0xfffffffe
	.align		4
        /*0010*/ 	.word	0x00000000
	.align		4
        /*0014*/ 	.word	0xfffffffd
	.align		4
        /*0018*/ 	.word	0x00000000
	.align		4
        /*001c*/ 	.word	0xfffffffc


//--------------------- .nv.constant2.unified_distance_kernel --------------------------
	.section	.nv.constant2.unified_distance_kernel,"a",@progbits
	.sectionflags	@""
	.align	4
.nv.constant2.unified_distance_kernel:
        /*0000*/ 	.byte	0x40, 0x0e, 0x00, 0x00, 0x10, 0x01, 0x00, 0x00, 0xb0, 0x26, 0x00, 0x00, 0x80, 0x3f, 0x00, 0x00
        /*0010*/ 	.byte	0x80, 0x1b, 0x00, 0x00, 0x90, 0x33, 0x00, 0x00, 0x80, 0x1b, 0x00, 0x00


//--------------------- .text.unified_distance_kernel --------------------------
	.section	.text.unified_distance_kernel,"ax",@progbits
	.align	128
        .global         unified_distance_kernel
        .type           unified_distance_kernel,@function
        .size           unified_distance_kernel,(.L_x_182 - unified_distance_kernel)
        .other          unified_distance_kernel,@"STO_CUDA_ENTRY STV_DEFAULT"
unified_distance_kernel:
.text.unified_distance_kernel:
[----:B------:R-:W-:Y:S01]  /*0000*/  LDC R1, c[0x0][0x37c] ;  /* 0x0000df00ff017b82 */ /* 0x000fe20000000800 */
[----:B------:R-:W0:Y:S07]  /*0010*/  S2R R3, SR_TID.X ;  /* 0x0000000000037919 */ /* 0x000e2e0000002100 */
[----:B------:R-:W0:Y:S01]  /*0020*/  S2UR UR4, SR_CTAID.X ;  /* 0x00000000000479c3 */ /* 0x000e220000002500 */
[----:B------:R-:W1:Y:S07]  /*0030*/  LDCU UR5, c[0x0][0x398] ;  /* 0x00007300ff0577ac */ /* 0x000e6e0008000800 */
[----:B------:R-:W0:Y:S02]  /*0040*/  LDC R2, c[0x0][0x360] ;  /* 0x0000d800ff027b82 */ /* 0x000e240000000800 */
[----:B0-----:R-:W-:-:S05]  /*0050*/  IMAD R2, R2, UR4, R3 ;  /* 0x0000000402027c24 */ /* 0x001fca000f8e0203 */
[----:B-1----:R-:W-:-:S13]  /*0060*/  ISETP.GE.AND P0, PT, R2, UR5, PT ;  /* 0x0000000502007c0c */ /* 0x002fda000bf06270 */
[----:B------:R-:W-:Y:S05]  /*0070*/  @P0 EXIT ;  /* 0x000000000000094d */ /* 0x000fea0003800000 */
[----:B------:R-:W0:Y:S01]  /*0080*/  LDC R3, c[0x0][0x3a0] ;  /* 0x0000e800ff037b82 */ /* 0x000e220000000800 */
[----:B------:R-:W1:Y:S01]  /*0090*/  LDCU.64 UR16, c[0x0][0x358] ;  /* 0x00006b00ff1077ac */ /* 0x000e620008000a00 */
[----:B0-----:R-:W-:-:S13]  /*00a0*/  ISETP.GT.AND P0, PT, R3, 0x1, PT ;  /* 0x000000010300780c */ /* 0x001fda0003f04270 */
[----:B-1----:R-:W-:Y:S05]  /*00b0*/  @P0 BRA `(.L_x_0) ;  /* 0x0000001800980947 */ /* 0x002fea0003800000 */
[----:B------:R-:W-:-:S04]  /*00c0*/  VIMNMX.U32 R0, PT, PT, R3, 0x2, PT ;  /* 0x0000000203007848 */ /* 0x000fc80003fe0000 */
[----:B------:R-:W-:-:S04]  /*00d0*/  SHF.L.U32 R0, R0, 0x2, RZ ;  /* 0x0000000200007819 */ /* 0x000fc800000006ff */
[----:B------:R-:W0:Y:S02]  /*00e0*/  LDC R4, c[0x2][R0] ;  /* 0x0080000000047b82 */ /* 0x000e240000000800 */
[----:B0-----:R-:W-:-:S04]  /*00f0*/  SHF.R.S32.HI R5, RZ, 0x1f, R4 ;  /* 0x0000001fff057819 */ /* 0x001fc80000011404 */
.L_x_172:
[----:B------:R-:W-:Y:S05]  /*0100*/  BRX R4 -0x110                                                           (*"BRANCH_TARGETS .L_x_173,.L_x_174,.L_x_18"*) ;  /* 0xfffffffc04bc7949 */ /* 0x000fea000383ffff */
.L_x_174:
[----:B------:R-:W0:Y:S01]  /*0110*/  LDC R3, c[0x0][0x39c] ;  /* 0x0000e700ff037b82 */ /* 0x000e220000000800 */
[----:B------:R-:W-:Y:S01]  /*0120*/  HFMA2 R19, -RZ, RZ, 0, 0 ;  /* 0x00000000ff137431 */ /* 0x000fe200000001ff */
[----:B------:R-:W-:Y:S02]  /*0130*/  CS2R R20, SRZ ;  /* 0x0000000000147805 */ /* 0x000fe4000001ff00 */
[----:B0-----:R-:W-:-:S13]  /*0140*/  ISETP.GE.AND P0, PT, R3, 0x1, PT ;  /* 0x000000010300780c */ /* 0x001fda0003f06270 */
[----:B------:R-:W-:Y:S05]  /*0150*/  @!P0 BRA `(.L_x_1) ;  /* 0x00000008000c8947 */ /* 0x000fea0003800000 */
[C---:B------:R-:W-:Y:S02]  /*0160*/  IADD3 R0, PT, PT, R3.reuse, -0x1, RZ ;  /* 0xffffffff03007810 */ /* 0x040fe40007ffe0ff */
[----:B------:R-:W-:Y:S02]  /*0170*/  CS2R R20, SRZ ;  /* 0x0000000000147805 */ /* 0x000fe4000001ff00 */
[----:B------:R-:W-:Y:S02]  /*0180*/  LOP3.LUT R27, R3, 0x7, RZ, 0xc0, !PT ;  /* 0x00000007031b7812 */ /* 0x000fe400078ec0ff */
[----:B------:R-:W-:Y:S01]  /*0190*/  ISETP.GE.U32.AND P1, PT, R0, 0x7, PT ;  /* 0x000000070000780c */ /* 0x000fe20003f26070 */
[----:B------:R-:W-:Y:S01]  /*01a0*/  IMAD R0, R2, R3, RZ ;  /* 0x0000000302007224 */ /* 0x000fe200078e02ff */
[----:B------:R-:W-:Y:S02]  /*01b0*/  ISETP.NE.AND P0, PT, R27, RZ, PT ;  /* 0x000000ff1b00720c */ /* 0x000fe40003f05270 */
[----:B------:R-:W-:-:S02]  /*01c0*/  MOV R19, RZ ;  /* 0x000000ff00137202 */ /* 0x000fc40000000f00 */
[----:B------:R-:W-:-:S07]  /*01d0*/  MOV R9, RZ ;  /* 0x000000ff00097202 */ /* 0x000fce0000000f00 */
[----:B------:R-:W-:Y:S05]  /*01e0*/  @!P1 BRA `(.L_x_2) ;  /* 0x0000000000f09947 */ /* 0x000fea0003800000 */
[----:B------:R-:W0:Y:S01]  /*01f0*/  LDCU.128 UR8, c[0x0][0x380] ;  /* 0x00007000ff0877ac */ /* 0x000e220008000c00 */
[----:B------:R-:W-:Y:S02]  /*0200*/  LOP3.LUT R9, R3, 0x7ffffff8, RZ, 0xc0, !PT ;  /* 0x7ffffff803097812 */ /* 0x000fe400078ec0ff */
[----:B------:R-:W-:Y:S02]  /*0210*/  MOV R19, RZ ;  /* 0x000000ff00137202 */ /* 0x000fe40000000f00 */
[----:B------:R-:W-:Y:S02]  /*0220*/  MOV R8, R0 ;  /* 0x0000000000087202 */ /* 0x000fe40000000f00 */
[----:B------:R-:W-:Y:S01]  /*0230*/  IADD3 R26, PT, PT, -R9, RZ, RZ ;  /* 0x000000ff091a7210 */ /* 0x000fe20007ffe1ff */
[----:B0-----:R-:W-:Y:S02]  /*0240*/  UIADD3 UR4, UP1, UPT, UR10, 0x10, URZ ;  /* 0x000000100a047890 */ /* 0x001fe4000ff3e0ff */
[----:B------:R-:W-:-:S02]  /*0250*/  UIADD3 UR6, UP0, UPT, UR8, 0x10, URZ ;  /* 0x0000001008067890 */ /* 0x000fc4000ff1e0ff */
[----:B------:R-:W-:Y:S02]  /*0260*/  UIADD3.X UR5, UPT, UPT, URZ, UR11, URZ, UP1, !UPT ;  /* 0x0000000bff057290 */ /* 0x000fe40008ffe4ff */
[----:B------:R-:W-:Y:S01]  /*0270*/  MOV R4, UR4 ;  /* 0x0000000400047c02 */ /* 0x000fe20008000f00 */
[----:B------:R-:W-:-:S03]  /*0280*/  UIADD3.X UR7, UPT, UPT, URZ, UR9, URZ, UP0, !UPT ;  /* 0x00000009ff077290 */ /* 0x000fc600087fe4ff */
[----:B------:R-:W-:-:S09]  /*0290*/  MOV R5, UR5 ;  /* 0x0000000500057c02 */ /* 0x000fd20008000f00 */
.L_x_3:
[----:B------:R-:W-:Y:S01]  /*02a0*/  MOV R6, UR6 ;  /* 0x0000000600067c02 */ /* 0x000fe20008000f00 */
[----:B------:R-:W2:Y:S01]  /*02b0*/  LDG.E R29, desc[UR16][R4.64+-0x10] ;  /* 0xfffff010041d7981 */ /* 0x000ea2000c1e1900 */
[----:B------:R-:W-:-:S03]  /*02c0*/  MOV R7, UR7 ;  /* 0x0000000700077c02 */ /* 0x000fc60008000f00 */
[----:B------:R-:W3:Y:S01]  /*02d0*/  LDG.E R18, desc[UR16][R4.64+-0xc] ;  /* 0xfffff41004127981 */ /* 0x000ee2000c1e1900 */
[----:B------:R-:W-:-:S03]  /*02e0*/  IMAD.WIDE R6, R8, 0x4, R6 ;  /* 0x0000000408067825 */ /* 0x000fc600078e0206 */
[----:B------:R-:W4:Y:S04]  /*02f0*/  LDG.E R16, desc[UR16][R4.64+-0x8] ;  /* 0xfffff81004107981 */ /* 0x000f28000c1e1900 */
[----:B------:R-:W5:Y:S04]  /*0300*/  LDG.E R24, desc[UR16][R6.64+-0x10] ;  /* 0xfffff01006187981 */ /* 0x000f68000c1e1900 */
[----:B------:R-:W4:Y:S04]  /*0310*/  LDG.E R17, desc[UR16][R6.64+-0xc] ;  /* 0xfffff41006117981 */ /* 0x000f28000c1e1900 */
[----:B------:R-:W4:Y:S04]  /*0320*/  LDG.E R15, desc[UR16][R6.64+-0x8] ;  /* 0xfffff810060f7981 */ /* 0x000f28000c1e1900 */
[----:B------:R-:W4:Y:S04]  /*0330*/  LDG.E R14, desc[UR16][R4.64+-0x4] ;  /* 0xfffffc10040e7981 */ /* 0x000f28000c1e1900 */
[----:B------:R-:W4:Y:S04]  /*0340*/  LDG.E R13, desc[UR16][R6.64+-0x4] ;  /* 0xfffffc10060d7981 */ /* 0x000f28000c1e1900 */
[----:B------:R-:W4:Y:S04]  /*0350*/  LDG.E R23, desc[UR16][R4.64] ;  /* 0x0000001004177981 */ /* 0x000f28000c1e1900 */
[----:B------:R-:W4:Y:S04]  /*0360*/  LDG.E R12, desc[UR16][R6.64] ;  /* 0x00000010060c7981 */ /* 0x000f28000c1e1900 */
[----:B------:R-:W4:Y:S04]  /*0370*/  LDG.E R11, desc[UR16][R6.64+0x4] ;  /* 0x00000410060b7981 */ /* 0x000f28000c1e1900 */
[----:B------:R-:W4:Y:S04]  /*0380*/  LDG.E R10, desc[UR16][R6.64+0x8] ;  /* 0x00000810060a7981 */ /* 0x000f28000c1e1900 */
[----:B------:R0:W4:Y:S01]  /*0390*/  LDG.E R22, desc[UR16][R6.64+0xc] ;  /* 0x00000c1006167981 */ /* 0x000122000c1e1900 */
[----:B--2---:R-:W-:-:S03]  /*03a0*/  FFMA R25, R29, R29, R20 ;  /* 0x0000001d1d197223 */ /* 0x004fc60000000014 */
[----:B------:R-:W2:Y:S01]  /*03b0*/  LDG.E R20, desc[UR16][R4.64+0x4] ;  /* 0x0000041004147981 */ /* 0x000ea2000c1e1900 */
[C---:B-----5:R-:W-:Y:S01]  /*03c0*/  FFMA R28, R24.reuse, R29, R21 ;  /* 0x0000001d181c7223 */ /* 0x060fe20000000015 */
[----:B------:R-:W-:Y:S02]  /*03d0*/  FFMA R24, R24, R24, R19 ;  /* 0x0000001818187223 */ /* 0x000fe40000000013 */
[----:B------:R-:W5:Y:S04]  /*03e0*/  LDG.E R21, desc[UR16][R4.64+0xc] ;  /* 0x00000c1004157981 */ /* 0x000f68000c1e1900 */
[----:B------:R1:W5:Y:S01]  /*03f0*/  LDG.E R19, desc[UR16][R4.64+0x8] ;  /* 0x0000081004137981 */ /* 0x000362000c1e1900 */
[-C--:B---3--:R-:W-:Y:S01]  /*0400*/  FFMA R25, R18, R18.reuse, R25 ;  /* 0x0000001212197223 */ /* 0x088fe20000000019 */
[C---:B----4-:R-:W-:Y:S01]  /*0410*/  FFMA R28, R17.reuse, R18, R28 ;  /* 0x00000012111c7223 */ /* 0x050fe2000000001c */
[----:B------:R-:W-:-:S02]  /*0420*/  FFMA R24, R17, R17, R24 ;  /* 0x0000001111187223 */ /* 0x000fc40000000018 */
[-C--:B------:R-:W-:Y:S01]  /*0430*/  FFMA R25, R16, R16.reuse, R25 ;  /* 0x0000001010197223 */ /* 0x080fe20000000019 */
[C---:B------:R-:W-:Y:S01]  /*0440*/  FFMA R28, R15.reuse, R16, R28 ;  /* 0x000000100f1c7223 */ /* 0x040fe2000000001c */
[----:B------:R-:W-:Y:S01]  /*0450*/  FFMA R24, R15, R15, R24 ;  /* 0x0000000f0f187223 */ /* 0x000fe20000000018 */
[----:B------:R-:W-:Y:S01]  /*0460*/  IADD3 R26, PT, PT, R26, 0x8, RZ ;  /* 0x000000081a1a7810 */ /* 0x000fe20007ffe0ff */
[-C--:B0-----:R-:W-:Y:S01]  /*0470*/  FFMA R6, R14, R14.reuse, R25 ;  /* 0x0000000e0e067223 */ /* 0x081fe20000000019 */
[C---:B------:R-:W-:Y:S01]  /*0480*/  FFMA R7, R13.reuse, R14, R28 ;  /* 0x0000000e0d077223 */ /* 0x040fe2000000001c */
[----:B------:R-:W-:Y:S01]  /*0490*/  FFMA R13, R13, R13, R24 ;  /* 0x0000000d0d0d7223 */ /* 0x000fe20000000018 */
[----:B------:R-:W-:Y:S01]  /*04a0*/  ISETP.NE.AND P1, PT, R26, RZ, PT ;  /* 0x000000ff1a00720c */ /* 0x000fe20003f25270 */
[-C--:B------:R-:W-:Y:S01]  /*04b0*/  FFMA R15, R23, R23.reuse, R6 ;  /* 0x00000017170f7223 */ /* 0x080fe20000000006 */
[C---:B------:R-:W-:Y:S01]  /*04c0*/  FFMA R6, R12.reuse, R23, R7 ;  /* 0x000000170c067223 */ /* 0x040fe20000000007 */
[----:B------:R-:W-:Y:S01]  /*04d0*/  FFMA R12, R12, R12, R13 ;  /* 0x0000000c0c0c7223 */ /* 0x000fe2000000000d */
[----:B-1----:R-:W-:-:S02]  /*04e0*/  IADD3 R4, P2, PT, R4, 0x20, RZ ;  /* 0x0000002004047810 */ /* 0x002fc40007f5e0ff */
[----:B------:R-:W-:Y:S02]  /*04f0*/  IADD3 R8, PT, PT, R8, 0x8, RZ ;  /* 0x0000000808087810 */ /* 0x000fe40007ffe0ff */
[----:B------:R-:W-:Y:S01]  /*0500*/  IADD3.X R5, PT, PT, RZ, R5, RZ, P2, !PT ;  /* 0x00000005ff057210 */ /* 0x000fe200017fe4ff */
[-C--:B--2---:R-:W-:Y:S01]  /*0510*/  FFMA R14, R20, R20.reuse, R15 ;  /* 0x00000014140e7223 */ /* 0x084fe2000000000f */
[C---:B------:R-:W-:Y:S01]  /*0520*/  FFMA R6, R11.reuse, R20, R6 ;  /* 0x000000140b067223 */ /* 0x040fe20000000006 */
[----:B------:R-:W-:-:S04]  /*0530*/  FFMA R11, R11, R11, R12 ;  /* 0x0000000b0b0b7223 */ /* 0x000fc8000000000c */
[C---:B------:R-:W-:Y:S01]  /*0540*/  FFMA R11, R10.reuse, R10, R11 ;  /* 0x0000000a0a0b7223 */ /* 0x040fe2000000000b */
[-C--:B-----5:R-:W-:Y:S01]  /*0550*/  FFMA R14, R19, R19.reuse, R14 ;  /* 0x00000013130e7223 */ /* 0x0a0fe2000000000e */
[----:B------:R-:W-:Y:S02]  /*0560*/  FFMA R6, R10, R19, R6 ;  /* 0x000000130a067223 */ /* 0x000fe40000000006 */
[C---:B------:R-:W-:Y:S01]  /*0570*/  FFMA R19, R22.reuse, R22, R11 ;  /* 0x0000001616137223 */ /* 0x040fe2000000000b */
[-C--:B------:R-:W-:Y:S01]  /*0580*/  FFMA R20, R21, R21.reuse, R14 ;  /* 0x0000001515147223 */ /* 0x080fe2000000000e */
[----:B------:R-:W-:Y:S01]  /*0590*/  FFMA R21, R22, R21, R6 ;  /* 0x0000001516157223 */ /* 0x000fe20000000006 */
[----:B------:R-:W-:Y:S06]  /*05a0*/  @P1 BRA `(.L_x_3) ;  /* 0xfffffffc003c1947 */ /* 0x000fec000383ffff */
.L_x_2:
[----:B------:R-:W-:Y:S05]  /*05b0*/  @!P0 BRA `(.L_x_4) ;  /* 0x0000000000f08947 */ /* 0x000fea0003800000 */
[----:B------:R-:W-:Y:S02]  /*05c0*/  ISETP.GE.U32.AND P0, PT, R27, 0x4, PT ;  /* 0x000000041b00780c */ /* 0x000fe40003f06070 */
[----:B------:R-:W-:-:S04]  /*05d0*/  LOP3.LUT R14, R3, 0x3, RZ, 0xc0, !PT ;  /* 0x00000003030e7812 */ /* 0x000fc800078ec0ff */
[----:B------:R-:W-:-:S07]  /*05e0*/  ISETP.NE.AND P1, PT, R14, RZ, PT ;  /* 0x000000ff0e00720c */ /* 0x000fce0003f25270 */
[----:B------:R-:W-:Y:S06]  /*05f0*/  @!P0 BRA `(.L_x_5) ;  /* 0x0000000000688947 */ /* 0x000fec0003800000 */
[----:B------:R-:W0:Y:S01]  /*0600*/  LDC.64 R4, c[0x0][0x380] ;  /* 0x0000e000ff047b82 */ /* 0x000e220000000a00 */
[----:B------:R-:W-:-:S07]  /*0610*/  IADD3 R11, PT, PT, R0, R9, RZ ;  /* 0x00000009000b7210 */ /* 0x000fce0007ffe0ff */
[----:B------:R-:W1:Y:S01]  /*0620*/  LDC.64 R6, c[0x0][0x388] ;  /* 0x0000e200ff067b82 */ /* 0x000e620000000a00 */
[----:B0-----:R-:W-:-:S05]  /*0630*/  IMAD.WIDE R4, R11, 0x4, R4 ;  /* 0x000000040b047825 */ /* 0x001fca00078e0204 */
[----:B------:R-:W2:Y:S01]  /*0640*/  LDG.E R8, desc[UR16][R4.64] ;  /* 0x0000001004087981 */ /* 0x000ea2000c1e1900 */
[----:B-1----:R-:W-:-:S03]  /*0650*/  IMAD.WIDE.U32 R6, R9, 0x4, R6 ;  /* 0x0000000409067825 */ /* 0x002fc600078e0006 */
[----:B------:R-:W3:Y:S04]  /*0660*/  LDG.E R10, desc[UR16][R4.64+0x4] ;  /* 0x00000410040a7981 */ /* 0x000ee8000c1e1900 */
[----:B------:R-:W4:Y:S04]  /*0670*/  LDG.E R11, desc[UR16][R6.64] ;  /* 0x00000010060b7981 */ /* 0x000f28000c1e1900 */
[----:B------:R-:W5:Y:S04]  /*0680*/  LDG.E R13, desc[UR16][R6.64+0x4] ;  /* 0x00000410060d7981 */ /* 0x000f68000c1e1900 */
[----:B------:R-:W5:Y:S04]  /*0690*/  LDG.E R12, desc[UR16][R4.64+0x8] ;  /* 0x00000810040c7981 */ /* 0x000f68000c1e1900 */
[----:B------:R-:W5:Y:S04]  /*06a0*/  LDG.E R15, desc[UR16][R6.64+0x8] ;  /* 0x00000810060f7981 */ /* 0x000f68000c1e1900 */
[----:B------:R-:W5:Y:S04]  /*06b0*/  LDG.E R16, desc[UR16][R4.64+0xc] ;  /* 0x00000c1004107981 */ /* 0x000f68000c1e1900 */
[----:B------:R-:W5:Y:S01]  /*06c0*/  LDG.E R17, desc[UR16][R6.64+0xc] ;  /* 0x00000c1006117981 */ /* 0x000f62000c1e1900 */
[----:B------:R-:W-:Y:S01]  /*06d0*/  IADD3 R9, PT, PT, R9, 0x4, RZ ;  /* 0x0000000409097810 */ /* 0x000fe20007ffe0ff */
[C---:B--2---:R-:W-:Y:S01]  /*06e0*/  FFMA R19, R8.reuse, R8, R19 ;  /* 0x0000000808137223 */ /* 0x044fe20000000013 */
[-C--:B----4-:R-:W-:Y:S01]  /*06f0*/  FFMA R8, R8, R11.reuse, R21 ;  /* 0x0000000b08087223 */ /* 0x090fe20000000015 */
[----:B------:R-:W-:-:S02]  /*0700*/  FFMA R11, R11, R11, R20 ;  /* 0x0000000b0b0b7223 */ /* 0x000fc40000000014 */
[C---:B---3--:R-:W-:Y:S01]  /*0710*/  FFMA R19, R10.reuse, R10, R19 ;  /* 0x0000000a0a137223 */ /* 0x048fe20000000013 */
[-C--:B-----5:R-:W-:Y:S01]  /*0720*/  FFMA R8, R10, R13.reuse, R8 ;  /* 0x0000000d0a087223 */ /* 0x0a0fe20000000008 */
[----:B------:R-:W-:Y:S02]  /*0730*/  FFMA R11, R13, R13, R11 ;  /* 0x0000000d0d0b7223 */ /* 0x000fe4000000000b */
[C---:B------:R-:W-:Y:S01]  /*0740*/  FFMA R19, R12.reuse, R12, R19 ;  /* 0x0000000c0c137223 */ /* 0x040fe20000000013 */
[-C--:B------:R-:W-:Y:S01]  /*0750*/  FFMA R8, R12, R15.reuse, R8 ;  /* 0x0000000f0c087223 */ /* 0x080fe20000000008 */
[----:B------:R-:W-:Y:S02]  /*0760*/  FFMA R11, R15, R15, R11 ;  /* 0x0000000f0f0b7223 */ /* 0x000fe4000000000b */
[C---:B------:R-:W-:Y:S01]  /*0770*/  FFMA R19, R16.reuse, R16, R19 ;  /* 0x0000001010137223 */ /* 0x040fe20000000013 */
[-C--:B------:R-:W-:Y:S01]  /*0780*/  FFMA R21, R16, R17.reuse, R8 ;  /* 0x0000001110157223 */ /* 0x080fe20000000008 */
[----:B------:R-:W-:-:S07]  /*0790*/  FFMA R20, R17, R17, R11 ;  /* 0x0000001111147223 */ /* 0x000fce000000000b */
.L_x_5:
[----:B------:R-:W-:Y:S05]  /*07a0*/  @!P1 BRA `(.L_x_4) ;  /* 0x0000000000749947 */ /* 0x000fea0003800000 */
[----:B------:R-:W0:Y:S01]  /*07b0*/  LDC.64 R12, c[0x0][0x388] ;  /* 0x0000e200ff0c7b82 */ /* 0x000e220000000a00 */
[----:B------:R-:W-:Y:S02]  /*07c0*/  ISETP.NE.AND P0, PT, R14, 0x1, PT ;  /* 0x000000010e00780c */ /* 0x000fe40003f05270 */
[----:B------:R-:W-:-:S04]  /*07d0*/  LOP3.LUT R3, R3, 0x1, RZ, 0xc0, !PT ;  /* 0x0000000103037812 */ /* 0x000fc800078ec0ff */
[----:B------:R-:W-:Y:S01]  /*07e0*/  ISETP.NE.U32.AND P1, PT, R3, 0x1, PT ;  /* 0x000000010300780c */ /* 0x000fe20003f25070 */
[----:B------:R-:W1:Y:S06]  /*07f0*/  LDC.64 R10, c[0x0][0x380] ;  /* 0x0000e000ff0a7b82 */ /* 0x000e6c0000000a00 */
[----:B------:R-:W-:Y:S02]  /*0800*/  @P0 IADD3 R3, PT, PT, R0, R9, RZ ;  /* 0x0000000900030210 */ /* 0x000fe40007ffe0ff */
[----:B------:R-:W2:Y:S08]  /*0810*/  LDC.64 R6, c[0x0][0x388] ;  /* 0x0000e200ff067b82 */ /* 0x000eb00000000a00 */
[----:B------:R-:W3:Y:S01]  /*0820*/  LDC.64 R4, c[0x0][0x380] ;  /* 0x0000e000ff047b82 */ /* 0x000ee20000000a00 */
[C---:B0-----:R-:W-:Y:S01]  /*0830*/  @P0 IMAD.WIDE.U32 R12, R9.reuse, 0x4, R12 ;  /* 0x00000004090c0825 */ /* 0x041fe200078e000c */
[----:B------:R-:W-:-:S04]  /*0840*/  @P0 IADD3 R9, PT, PT, R9, 0x2, RZ ;  /* 0x0000000209090810 */ /* 0x000fc80007ffe0ff */
[----:B------:R-:W4:Y:S01]  /*0850*/  @P0 LDG.E R15, desc[UR16][R12.64] ;  /* 0x000000100c0f0981 */ /* 0x000f22000c1e1900 */
[----:B-1----:R-:W-:Y:S01]  /*0860*/  @P0 IMAD.WIDE R10, R3, 0x4, R10 ;  /* 0x00000004030a0825 */ /* 0x002fe200078e020a */
[----:B------:R-:W-:Y:S02]  /*0870*/  @!P1 IADD3 R3, PT, PT, R0, R9, RZ ;  /* 0x0000000900039210 */ /* 0x000fe40007ffe0ff */
[----:B------:R-:W5:Y:S04]  /*0880*/  @P0 LDG.E R17, desc[UR16][R12.64+0x4] ;  /* 0x000004100c110981 */ /* 0x000f68000c1e1900 */
[----:B------:R-:W5:Y:S01]  /*0890*/  @P0 LDG.E R0, desc[UR16][R10.64] ;  /* 0x000000100a000981 */ /* 0x000f62000c1e1900 */
[----:B--2---:R-:W-:-:S03]  /*08a0*/  @!P1 IMAD.WIDE.U32 R6, R9, 0x4, R6 ;  /* 0x0000000409069825 */ /* 0x004fc600078e0006 */
[----:B------:R-:W2:Y:S04]  /*08b0*/  @P0 LDG.E R14, desc[UR16][R10.64+0x4] ;  /* 0x000004100a0e0981 */ /* 0x000ea8000c1e1900 */
[----:B------:R-:W2:Y:S01]  /*08c0*/  @!P1 LDG.E R7, desc[UR16][R6.64] ;  /* 0x0000001006079981 */ /* 0x000ea2000c1e1900 */
[----:B---3--:R-:W-:-:S06]  /*08d0*/  @!P1 IMAD.WIDE R4, R3, 0x4, R4 ;  /* 0x0000000403049825 */ /* 0x008fcc00078e0204 */
[----:B------:R-:W3:Y:S01]  /*08e0*/  @!P1 LDG.E R4, desc[UR16][R4.64] ;  /* 0x0000001004049981 */ /* 0x000ee2000c1e1900 */
[-C--:B----4-:R-:W-:Y:S01]  /*08f0*/  @P0 FFMA R8, R15, R15.reuse, R20 ;  /* 0x0000000f0f080223 */ /* 0x090fe20000000014 */
[C---:B-----5:R-:W-:Y:S01]  /*0900*/  @P0 FFMA R3, R0.reuse, R0, R19 ;  /* 0x0000000000030223 */ /* 0x060fe20000000013 */
[----:B------:R-:W-:Y:S02]  /*0910*/  @P0 FFMA R0, R0, R15, R21 ;  /* 0x0000000f00000223 */ /* 0x000fe40000000015 */
[-C--:B------:R-:W-:Y:S01]  /*0920*/  @P0 FFMA R20, R17, R17.reuse, R8 ;  /* 0x0000001111140223 */ /* 0x080fe20000000008 */
[C---:B--2---:R-:W-:Y:S01]  /*0930*/  @P0 FFMA R19, R14.reuse, R14, R3 ;  /* 0x0000000e0e130223 */ /* 0x044fe20000000003 */
[----:B------:R-:W-:Y:S02]  /*0940*/  @P0 FFMA R21, R14, R17, R0 ;  /* 0x000000110e150223 */ /* 0x000fe40000000000 */
[-C--:B------:R-:W-:Y:S01]  /*0950*/  @!P1 FFMA R20, R7, R7.reuse, R20 ;  /* 0x0000000707149223 */ /* 0x080fe20000000014 */
[C---:B---3--:R-:W-:Y:S01]  /*0960*/  @!P1 FFMA R19, R4.reuse, R4, R19 ;  /* 0x0000000404139223 */ /* 0x048fe20000000013 */
[----:B------:R-:W-:-:S07]  /*0970*/  @!P1 FFMA R21, R4, R7, R21 ;  /* 0x0000000704159223 */ /* 0x000fce0000000015 */
.L_x_4:
[----:B------:R-:W-:-:S07]  /*0980*/  FADD R21, R21, R21 ;  /* 0x0000001515157221 */ /* 0x000fce0000000000 */
.L_x_1:
[----:B------:R-:W-:Y:S02]  /*0990*/  FMNMX R19, R19, 0.99900001287460327148, PT ;  /* 0x3f7fbe7713137809 */ /* 0x000fe40003800000 */
[----:B------:R-:W-:-:S03]  /*09a0*/  FMNMX R20, R20, 0.99900001287460327148, PT ;  /* 0x3f7fbe7714147809 */ /* 0x000fc60003800000 */
[C---:B------:R-:W-:Y:S02]  /*09b0*/  FADD R0, -R19.reuse, 1 ;  /* 0x3f80000013007421 */ /* 0x040fe40000000100 */
[----:B------:R-:W-:Y:S01]  /*09c0*/  FADD R3, -R20, 1 ;  /* 0x3f80000014037421 */ /* 0x000fe20000000100 */
[----:B------:R-:W-:-:S03]  /*09d0*/  FADD R20, R19, R20 ;  /* 0x0000001413147221 */ /* 0x000fc60000000000 */
[----:B------:R-:W-:Y:S01]  /*09e0*/  FMUL R7, R0, R3 ;  /* 0x0000000300077220 */ /* 0x000fe20000400000 */
[----:B------:R-:W-:-:S04]  /*09f0*/  FADD R20, R20, -R21 ;  /* 0x8000001514147221 */ /* 0x000fc80000000000 */
[----:B------:R-:W-:-:S13]  /*0a00*/  FSETP.GT.AND P0, PT, R7, 9.9999999392252902908e-09, PT ;  /* 0x322bcc770700780b */ /* 0x000fda0003f04000 */
[----:B------:R-:W-:Y:S05]  /*0a10*/  @!P0 BRA `(.L_x_6) ;  /* 0x0000000000f88947 */ /* 0x000fea0003800000 */
[----:B------:R-:W0:Y:S01]  /*0a20*/  MUFU.RCP R3, R7 ;  /* 0x0000000700037308 */ /* 0x000e220000001000 */
[----:B------:R-:W-:Y:S01]  /*0a30*/  FADD R0, R20, R20 ;  /* 0x0000001414007221 */ /* 0x000fe20000000000 */
[----:B------:R-:W-:Y:S06]  /*0a40*/  BSSY.RECONVERGENT B0, `(.L_x_7) ;  /* 0x000000c000007945 */ /* 0x000fec0003800200 */
[----:B------:R-:W1:Y:S01]  /*0a50*/  FCHK P0, R0, R7 ;  /* 0x0000000700007302 */ /* 0x000e620000000000 */
[----:B0-----:R-:W-:-:S04]  /*0a60*/  FFMA R4, -R7, R3, 1 ;  /* 0x3f80000007047423 */ /* 0x001fc80000000103 */
[----:B------:R-:W-:-:S04]  /*0a70*/  FFMA R3, R3, R4, R3 ;  /* 0x0000000403037223 */ /* 0x000fc80000000003 */
[----:B------:R-:W-:-:S04]  /*0a80*/  FFMA R4, R0, R3, RZ ;  /* 0x0000000300047223 */ /* 0x000fc800000000ff */
[----:B------:R-:W-:-:S04]  /*0a90*/  FFMA R5, -R7, R4, R0 ;  /* 0x0000000407057223 */ /* 0x000fc80000000100 */
[----:B------:R-:W-:Y:S01]  /*0aa0*/  FFMA R3, R3, R5, R4 ;  /* 0x0000000503037223 */ /* 0x000fe20000000004 */
[----:B-1----:R-:W-:Y:S06]  /*0ab0*/  @!P0 BRA `(.L_x_8) ;  /* 0x0000000000108947 */ /* 0x002fec0003800000 */
[----:B------:R-:W-:Y:S02]  /*0ac0*/  MOV R3, R7 ;  /* 0x0000000700037202 */ /* 0x000fe40000000f00 */
[----:B------:R-:W-:-:S07]  /*0ad0*/  MOV R4, 0xaf0 ;  /* 0x00000af000047802 */ /* 0x000fce0000000f00 */
[----:B------:R-:W-:Y:S05]  /*0ae0*/  CALL.REL.NOINC `($__internal_1_$__cuda_sm3x_div_rn_noftz_f32_slowpath) ;  /* 0x0000004000e87944 */ /* 0x000fea0003c00000 */
[----:B------:R-:W-:-:S07]  /*0af0*/  MOV R3, R0 ;  /* 0x0000000000037202 */ /* 0x000fce0000000f00 */
.L_x_8:
[----:B------:R-:W-:Y:S05]  /*0b00*/  BSYNC.RECONVERGENT B0 ;  /* 0x0000000000007941 */ /* 0x000fea0003800200 */
.L_x_7:
[----:B------:R-:W-:Y:S01]  /*0b10*/  FADD R3, R3, 1 ;  /* 0x3f80000003037421 */ /* 0x000fe20000000000 */
[----:B------:R-:W-:-:S04]  /*0b20*/  MOV R6, 0x3d39bf78 ;  /* 0x3d39bf7800067802 */ /* 0x000fc80000000f00 */
[----:B------:R-:W-:-:S05]  /*0b30*/  FMNMX R3, R3, 1, !PT ;  /* 0x3f80000003037809 */ /* 0x000fca0007800000 */
[C---:B------:R-:W-:Y:S01]  /*0b40*/  FFMA R0, R3.reuse, R3, -1 ;  /* 0xbf80000003007423 */ /* 0x040fe20000000003 */
[----:B------:R-:W-:-:S03]  /*0b50*/  FADD R3, R3, -1 ;  /* 0xbf80000003037421 */ /* 0x000fc60000000000 */
[----:B------:R-:W0:Y:S01]  /*0b60*/  MUFU.RSQ R5, R0 ;  /* 0x0000000000057308 */ /* 0x000e220000001400 */
[C---:B------:R-:W-:Y:S02]  /*0b70*/  FSETP.NEU.AND P1, PT, R0.reuse, RZ, PT ;  /* 0x000000ff0000720b */ /* 0x040fe40003f2d000 */
[----:B------:R-:W-:Y:S01]  /*0b80*/  ISETP.GT.U32.AND P0, PT, R3, 0x4b000000, PT ;  /* 0x4b0000000300780c */ /* 0x000fe20003f04070 */
[----:B0-----:R-:W-:Y:S01]  /*0b90*/  FMUL R7, R0, R5 ;  /* 0x0000000500077220 */ /* 0x001fe20000400000 */
[----:B------:R-:W-:-:S03]  /*0ba0*/  FMUL R4, R5, 0.5 ;  /* 0x3f00000005047820 */ /* 0x000fc60000400000 */
[----:B------:R-:W-:-:S04]  /*0bb0*/  FFMA R5, -R7, R7, R0 ;  /* 0x0000000707057223 */ /* 0x000fc80000000100 */
[----:B------:R-:W-:Y:S01]  /*0bc0*/  FFMA R4, R4, R5, R7 ;  /* 0x0000000504047223 */ /* 0x000fe20000000007 */
[----:B------:R-:W-:-:S04]  /*0bd0*/  HFMA2 R5, -RZ, RZ, 1.625, 0 ;  /* 0x3e800000ff057431 */ /* 0x000fc800000001ff */
[----:B------:R-:W-:-:S04]  /*0be0*/  FSEL R4, R4, RZ, P1 ;  /* 0x000000ff04047208 */ /* 0x000fc80000800000 */
[----:B------:R-:W-:-:S05]  /*0bf0*/  FSEL R4, R4, -1.0000001192092895508, !P0 ;  /* 0xbf80000104047808 */ /* 0x000fca0004000000 */
[----:B------:R-:W-:-:S04]  /*0c00*/  FADD R7, R3, R4 ;  /* 0x0000000403077221 */ /* 0x000fc80000000000 */
[C---:B------:R-:W-:Y:S01]  /*0c10*/  FADD.RZ R0, R7.reuse, 1 ;  /* 0x3f80000007007421 */ /* 0x040fe2000000c000 */
[----:B------:R-:W-:-:S04]  /*0c20*/  ISETP.GE.U32.AND P1, PT, R7, 0x7f800000, PT ;  /* 0x7f8000000700780c */ /* 0x000fc80003f26070 */
[----:B------:R-:W-:Y:S02]  /*0c30*/  IADD3 R0, PT, PT, R0, -0x3f400000, RZ ;  /* 0xc0c0000000007810 */ /* 0x000fe40007ffe0ff */
[----:B------:R-:W-:Y:S02]  /*0c40*/  ISETP.GT.AND P2, PT, R7, -0x40800000, P1 ;  /* 0xbf8000000700780c */ /* 0x000fe40000f44270 */
[----:B------:R-:W-:-:S04]  /*0c50*/  LOP3.LUT R0, R0, 0xff800000, RZ, 0xc0, !PT ;  /* 0xff80000000007812 */ /* 0x000fc800078ec0ff */
[----:B------:R-:W-:Y:S02]  /*0c60*/  IADD3 R4, PT, PT, -R0, 0x40800000, RZ ;  /* 0x4080000000047810 */ /* 0x000fe40007ffe1ff */
[-C--:B------:R-:W-:Y:S02]  /*0c70*/  IADD3 R3, PT, PT, R7, -R0.reuse, RZ ;  /* 0x8000000007037210 */ /* 0x080fe40007ffe0ff */
[----:B------:R-:W-:Y:S01]  /*0c80*/  I2FP.F32.S32 R0, R0 ;  /* 0x0000000000007245 */ /* 0x000fe20000201400 */
[----:B------:R-:W-:-:S04]  /*0c90*/  FFMA R4, R4, R5, -1 ;  /* 0xbf80000004047423 */ /* 0x000fc80000000005 */
[----:B------:R-:W-:Y:S01]  /*0ca0*/  FADD R3, R3, R4 ;  /* 0x0000000403037221 */ /* 0x000fe20000000000 */
[----:B------:R-:W-:-:S03]  /*0cb0*/  FMUL R0, R0, 1.1920928955078125e-07 ;  /* 0x3400000000007820 */ /* 0x000fc60000400000 */
[----:B------:R-:W-:-:S04]  /*0cc0*/  FFMA R4, R3, -R6, 0.10546888411045074463 ;  /* 0x3dd8001203047423 */ /* 0x000fc80000000806 */
[----:B------:R-:W-:-:S04]  /*0cd0*/  FFMA R4, R3, R4, -0.13229703903198242188 ;  /* 0xbe0778e003047423 */ /* 0x000fc80000000004 */
[----:B------:R-:W-:-:S04]  /*0ce0*/  FFMA R4, R3, R4, 0.14491446316242218018 ;  /* 0x3e14647503047423 */ /* 0x000fc80000000004 */
[----:B------:R-:W-:-:S04]  /*0cf0*/  FFMA R4, R3, R4, -0.16641564667224884033 ;  /* 0xbe2a68dd03047423 */ /* 0x000fc80000000004 */
[----:B------:R-:W-:-:S04]  /*0d00*/  FFMA R4, R3, R4, 0.19988867640495300293 ;  /* 0x3e4caf9e03047423 */ /* 0x000fc80000000004 */
[----:B------:R-:W-:-:S04]  /*0d10*/  FFMA R4, R3, R4, -0.25000196695327758789 ;  /* 0xbe80004203047423 */ /* 0x000fc80000000004 */
[----:B------:R-:W-:-:S04]  /*0d20*/  FFMA R4, R3, R4, 0.33333510160446166992 ;  /* 0x3eaaaae603047423 */ /* 0x000fc80000000004 */
[----:B------:R-:W-:-:S04]  /*0d30*/  FFMA R4, R3, R4, -0.5 ;  /* 0xbf00000003047423 */ /* 0x000fc80000000004 */
[C---:B------:R-:W-:Y:S02]  /*0d40*/  FMUL R6, R3.reuse, R4 ;  /* 0x0000000403067220 */ /* 0x040fe40000400000 */
[----:B------:R-:W0:Y:S02]  /*0d50*/  LDC.64 R4, c[0x0][0x390] ;  /* 0x0000e400ff047b82 */ /* 0x000e240000000a00 */
[----:B------:R-:W-:Y:S01]  /*0d60*/  FFMA R3, R3, R6, R3 ;  /* 0x0000000603037223 */ /* 0x000fe20000000003 */
[----:B------:R-:W-:-:S03]  /*0d70*/  @P1 MOV R6, 0x7f800000 ;  /* 0x7f80000000061802 */ /* 0x000fc60000000f00 */
[----:B------:R-:W-:Y:S02]  /*0d80*/  FFMA R0, R0, 0.69314718246459960938, R3 ;  /* 0x3f31721800007823 */ /* 0x000fe40000000003 */
[C---:B------:R-:W-:Y:S01]  /*0d90*/  @P2 FFMA R0, R7.reuse, R6, +INF ;  /* 0x7f80000007002423 */ /* 0x040fe20000000006 */
[----:B------:R-:W-:-:S04]  /*0da0*/  @P1 FSETP.NEU.AND P2, PT, R7, RZ, PT ;  /* 0x000000ff0700120b */ /* 0x000fc80003f4d000 */
[----:B------:R-:W-:-:S05]  /*0db0*/  @P1 FSEL R0, R0, -RZ, P2 ;  /* 0x800000ff00001208 */ /* 0x000fca0001000000 */
[----:B------:R-:W-:Y:S01]  /*0dc0*/  @P0 FADD R0, R0, 0.69314718246459960938 ;  /* 0x3f31721800000421 */ /* 0x000fe20000000000 */
[----:B0-----:R-:W-:-:S05]  /*0dd0*/  IMAD.WIDE R2, R2, 0x4, R4 ;  /* 0x0000000402027825 */ /* 0x001fca00078e0204 */
[----:B------:R-:W-:Y:S01]  /*0de0*/  STG.E desc[UR16][R2.64], R0 ;  /* 0x0000000002007986 */ /* 0x000fe2000c101910 */
[----:B------:R-:W-:Y:S05]  /*0df0*/  EXIT ;  /* 0x000000000000794d */ /* 0x000fea0003800000 */
.L_x_6:
[----:B------:R-:W0:Y:S02]  /*0e00*/  LDC.64 R4, c[0x0][0x390] ;  /* 0x0000e400ff047b82 */ /* 0x000e240000000a00 */
[----:B0-----:R-:W-:-:S05]  /*0e10*/  IMAD.WIDE R4, R2, 0x4, R4 ;  /* 0x0000000402047825 */ /* 0x001fca00078e0204 */
[----:B------:R-:W-:Y:S01]  /*0e20*/  STG.E desc[UR16][R4.64], RZ ;  /* 0x000000ff04007986 */ /* 0x000fe2000c101910 */
[----:B------:R-:W-:Y:S05]  /*0e30*/  EXIT ;  /* 0x000000000000794d */ /* 0x000fea0003800000 */
.L_x_173:
[----:B------:R-:W0:Y:S01]  /*0e40*/  LDCU UR8, c[0x0][0x39c] ;  /* 0x00007380ff0877ac */ /* 0x000e220008000800 */
[----:B------:R-:W-:Y:S01]  /*0e50*/  HFMA2 R13, -RZ, RZ, 0, 0 ;  /* 0x00000000ff0d7431 */ /* 0x000fe200000001ff */
[----:B0-----:R-:W-:-:S09]  /*0e60*/  UISETP.GE.AND UP0, UPT, UR8, 0x1, UPT ;  /* 0x000000010800788c */ /* 0x001fd2000bf06270 */
[----:B------:R-:W-:Y:S05]  /*0e70*/  BRA.U !UP0, `(.L_x_9) ;  /* 0x0000000908dc7547 */ /* 0x000fea000b800000 */
[----:B------:R-:W-:Y:S02]  /*0e80*/  UIADD3 UR4, UPT, UPT, UR8, -0x1, URZ ;  /* 0xffffffff08047890 */ /* 0x000fe4000fffe0ff */
[----:B------:R-:W-:Y:S01]  /*0e90*/  IMAD R0, R2, UR8, RZ ;  /* 0x0000000802007c24 */ /* 0x000fe2000f8e02ff */
[----:B------:R-:W-:Y:S01]  /*0ea0*/  ULOP3.LUT UR9, UR8, 0xf, URZ, 0xc0, !UPT ;  /* 0x0000000f08097892 */ /* 0x000fe2000f8ec0ff */
[----:B------:R-:W-:Y:S01]  /*0eb0*/  MOV R3, RZ ;  /* 0x000000ff00037202 */ /* 0x000fe20000000f00 */
[----:B------:R-:W-:Y:S01]  /*0ec0*/  UISETP.GE.U32.AND UP1, UPT, UR4, 0xf, UPT ;  /* 0x0000000f0400788c */ /* 0x000fe2000bf26070 */
[----:B------:R-:W-:Y:S01]  /*0ed0*/  MOV R13, RZ ;  /* 0x000000ff000d7202 */ /* 0x000fe20000000f00 */
[----:B------:R-:W-:-:S07]  /*0ee0*/  UISETP.NE.AND UP0, UPT, UR9, URZ, UPT ;  /* 0x000000ff0900728c */ /* 0x000fce000bf05270 */
[----:B------:R-:W-:Y:S05]  /*0ef0*/  BRA.U !UP1, `(.L_x_10) ;  /* 0x0000000509547547 */ /* 0x000fea000b800000 */
[----:B------:R-:W0:Y:S01]  /*0f00*/  LDCU.128 UR12, c[0x0][0x380] ;  /* 0x00007000ff0c77ac */ /* 0x000e220008000c00 */
[----:B------:R-:W-:Y:S02]  /*0f10*/  MOV R13, RZ ;  /* 0x000000ff000d7202 */ /* 0x000fe40000000f00 */
[----:B------:R-:W-:Y:S01]  /*0f20*/  MOV R8, R0 ;  /* 0x0000000000087202 */ /* 0x000fe20000000f00 */
[----:B------:R-:W-:-:S04]  /*0f30*/  ULOP3.LUT UR10, UR8, 0x7ffffff0, URZ, 0xc0, !UPT ;  /* 0x7ffffff0080a7892 */ /* 0x000fc8000f8ec0ff */
[----:B------:R-:W-:Y:S02]  /*0f40*/  UIADD3 UR11, UPT, UPT, -UR10, URZ, URZ ;  /* 0x000000ff0a0b7290 */ /* 0x000fe4000fffe1ff */
[----:B------:R-:W-:Y:S01]  /*0f50*/  MOV R3, UR10 ;  /* 0x0000000a00037c02 */ /* 0x000fe20008000f00 */
[----:B0-----:R-:W-:Y:S02]  /*0f60*/  UIADD3 UR4, UP2, UPT, UR14, 0x20, URZ ;  /* 0x000000200e047890 */ /* 0x001fe4000ff5e0ff */
[----:B------:R-:W-:Y:S02]  /*0f70*/  UIADD3 UR6, UP1, UPT, UR12, 0x20, URZ ;  /* 0x000000200c067890 */ /* 0x000fe4000ff3e0ff */
[----:B------:R-:W-:Y:S02]  /*0f80*/  UIADD3.X UR5, UPT, UPT, URZ, UR15, URZ, UP2, !UPT ;  /* 0x0000000fff057290 */ /* 0x000fe400097fe4ff */
[----:B------:R-:W-:Y:S01]  /*0f90*/  MOV R4, UR4 ;  /* 0x0000000400047c02 */ /* 0x000fe20008000f00 */
[----:B------:R-:W-:-:S03]  /*0fa0*/  UIADD3.X UR7, UPT, UPT, URZ, UR13, URZ, UP1, !UPT ;  /* 0x0000000dff077290 */ /* 0x000fc60008ffe4ff */
[----:B------:R-:W-:-:S09]  /*0fb0*/  MOV R5, UR5 ;  /* 0x0000000500057c02 */ /* 0x000fd20008000f00 */
.L_x_11:
[----:B------:R-:W-:Y:S01]  /*0fc0*/  MOV R6, UR6 ;  /* 0x0000000600067c02 */ /* 0x000fe20008000f00 */
[----:B------:R-:W2:Y:S01]  /*0fd0*/  LDG.E R10, desc[UR16][R4.64+-0x20] ;  /* 0xffffe010040a7981 */ /* 0x000ea2000c1e1900 */
[----:B------:R-:W-:-:S03]  /*0fe0*/  MOV R7, UR7 ;  /* 0x0000000700077c02 */ /* 0x000fc60008000f00 */
[----:B------:R-:W3:Y:S01]  /*0ff0*/  LDG.E R25, desc[UR16][R4.64+-0x1c] ;  /* 0xffffe41004197981 */ /* 0x000ee2000c1e1900 */
[----:B------:R-:W-:-:S03]  /*1000*/  IMAD.WIDE R6, R8, 0x4, R6 ;  /* 0x0000000408067825 */ /* 0x000fc600078e0206 */
[----:B------:R-:W4:Y:S04]  /*1010*/  LDG.E R15, desc[UR16][R4.64+-0x18] ;  /* 0xffffe810040f7981 */ /* 0x000f28000c1e1900 */
[----:B------:R-:W2:Y:S04]  /*1020*/  LDG.E R9, desc[UR16][R6.64+-0x20] ;  /* 0xffffe01006097981 */ /* 0x000ea8000c1e1900 */
[----:B------:R-:W3:Y:S04]  /*1030*/  LDG.E R24, desc[UR16][R6.64+-0x1c] ;  /* 0xffffe41006187981 */ /* 0x000ee8000c1e1900 */
[----:B------:R-:W4:Y:S04]  /*1040*/  LDG.E R16, desc[UR16][R6.64+-0x18] ;  /* 0xffffe81006107981 */ /* 0x000f28000c1e1900 */
[----:B------:R-:W5:Y:S04]  /*1050*/  LDG.E R17, desc[UR16][R4.64+-0x14] ;  /* 0xffffec1004117981 */ /* 0x000f68000c1e1900 */
        /* <DEDUP_REMOVED lines=8> */
[----:B------:R-:W5:Y:S01]  /*10e0*/  LDG.E R27, desc[UR16][R4.64+0x1c] ;  /* 0x00001c10041b7981 */ /* 0x000f62000c1e1900 */
[----:B--2---:R-:W-:-:S03]  /*10f0*/  FADD R14, R9, -R10 ;  /* 0x8000000a090e7221 */ /* 0x004fc60000000000 */
[----:B------:R-:W2:Y:S01]  /*1100*/  LDG.E R9, desc[UR16][R4.64+-0x4] ;  /* 0xfffffc1004097981 */ /* 0x000ea2000c1e1900 */
[----:B------:R-:W-:Y:S01]  /*1110*/  FFMA R23, R14, R14, R13 ;  /* 0x0000000e0e177223 */ /* 0x000fe2000000000d */
[----:B---3--:R-:W-:Y:S02]  /*1120*/  FADD R24, R24, -R25 ;  /* 0x8000001918187221 */ /* 0x008fe40000000000 */
[----:B------:R-:W2:Y:S02]  /*1130*/  LDG.E R10, desc[UR16][R6.64+-0x4] ;  /* 0xfffffc10060a7981 */ /* 0x000ea4000c1e1900 */
[----:B------:R-:W-:Y:S01]  /*1140*/  FFMA R23, R24, R24, R23 ;  /* 0x0000001818177223 */ /* 0x000fe20000000017 */
[----:B----4-:R-:W-:Y:S01]  /*1150*/  FADD R24, R16, -R15 ;  /* 0x8000000f10187221 */ /* 0x010fe20000000000 */
[----:B------:R-:W3:Y:S04]  /*1160*/  LDG.E R14, desc[UR16][R4.64] ;  /* 0x00000010040e7981 */ /* 0x000ee8000c1e1900 */
[----:B------:R-:W3:Y:S01]  /*1170*/  LDG.E R13, desc[UR16][R6.64] ;  /* 0x00000010060d7981 */ /* 0x000ee2000c1e1900 */
[----:B------:R-:W-:Y:S01]  /*1180*/  FFMA R23, R24, R24, R23 ;  /* 0x0000001818177223 */ /* 0x000fe20000000017 */
[----:B-----5:R-:W-:-:S02]  /*1190*/  FADD R24, R18, -R17 ;  /* 0x8000001112187221 */ /* 0x020fc40000000000 */
[----:B------:R-:W4:Y:S04]  /*11a0*/  LDG.E R15, desc[UR16][R4.64+0x4] ;  /* 0x00000410040f7981 */ /* 0x000f28000c1e1900 */
[----:B------:R-:W4:Y:S01]  /*11b0*/  LDG.E R16, desc[UR16][R6.64+0x4] ;  /* 0x0000041006107981 */ /* 0x000f22000c1e1900 */
[----:B------:R-:W-:Y:S01]  /*11c0*/  FFMA R23, R24, R24, R23 ;  /* 0x0000001818177223 */ /* 0x000fe20000000017 */
[----:B------:R-:W-:Y:S02]  /*11d0*/  FADD R24, R20, -R19 ;  /* 0x8000001314187221 */ /* 0x000fe40000000000 */
[----:B------:R-:W5:Y:S04]  /*11e0*/  LDG.E R17, desc[UR16][R4.64+0x8] ;  /* 0x0000081004117981 */ /* 0x000f68000c1e1900 */
[----:B------:R-:W5:Y:S01]  /*11f0*/  LDG.E R18, desc[UR16][R6.64+0x8] ;  /* 0x0000081006127981 */ /* 0x000f62000c1e1900 */
[----:B------:R-:W-:Y:S01]  /*1200*/  FFMA R23, R24, R24, R23 ;  /* 0x0000001818177223 */ /* 0x000fe20000000017 */
[----:B------:R-:W-:-:S02]  /*1210*/  FADD R24, R22, -R21 ;  /* 0x8000001516187221 */ /* 0x000fc40000000000 */
[----:B------:R-:W5:Y:S04]  /*1220*/  LDG.E R19, desc[UR16][R4.64+0xc] ;  /* 0x00000c1004137981 */ /* 0x000f68000c1e1900 */
[----:B------:R-:W5:Y:S01]  /*1230*/  LDG.E R20, desc[UR16][R6.64+0xc] ;  /* 0x00000c1006147981 */ /* 0x000f62000c1e1900 */
[----:B------:R-:W-:-:S03]  /*1240*/  FFMA R23, R24, R24, R23 ;  /* 0x0000001818177223 */ /* 0x000fc60000000017 */
[----:B------:R-:W5:Y:S04]  /*1250*/  LDG.E R21, desc[UR16][R4.64+0x10] ;  /* 0x0000101004157981 */ /* 0x000f68000c1e1900 */
[----:B------:R-:W5:Y:S01]  /*1260*/  LDG.E R22, desc[UR16][R6.64+0x10] ;  /* 0x0000101006167981 */ /* 0x000f62000c1e1900 */
[----:B------:R-:W-:-:S03]  /*1270*/  FADD R28, R11, -R12 ;  /* 0x8000000c0b1c7221 */ /* 0x000fc60000000000 */
[----:B------:R-:W5:Y:S04]  /*1280*/  LDG.E R24, desc[UR16][R4.64+0x14] ;  /* 0x0000141004187981 */ /* 0x000f68000c1e1900 */
[----:B------:R-:W5:Y:S04]  /*1290*/  LDG.E R25, desc[UR16][R6.64+0x14] ;  /* 0x0000141006197981 */ /* 0x000f68000c1e1900 */
[----:B------:R0:W5:Y:S04]  /*12a0*/  LDG.E R11, desc[UR16][R4.64+0x18] ;  /* 0x00001810040b7981 */ /* 0x000168000c1e1900 */
[----:B------:R-:W5:Y:S01]  /*12b0*/  LDG.E R12, desc[UR16][R6.64+0x18] ;  /* 0x00001810060c7981 */ /* 0x000f62000c1e1900 */
[----:B------:R-:W-:Y:S01]  /*12c0*/  FFMA R23, R28, R28, R23 ;  /* 0x0000001c1c177223 */ /* 0x000fe20000000017 */
[----:B------:R-:W-:-:S04]  /*12d0*/  UIADD3 UR11, UPT, UPT, UR11, 0x10, URZ ;  /* 0x000000100b0b7890 */ /* 0x000fc8000fffe0ff */
[----:B------:R-:W-:Y:S01]  /*12e0*/  UISETP.NE.AND UP1, UPT, UR11, URZ, UPT ;  /* 0x000000ff0b00728c */ /* 0x000fe2000bf25270 */
[----:B0-----:R-:W-:Y:S01]  /*12f0*/  IADD3 R4, P0, PT, R4, 0x40, RZ ;  /* 0x0000004004047810 */ /* 0x001fe20007f1e0ff */
[----:B------:R-:W-:Y:S01]  /*1300*/  FADD R26, R26, -R27 ;  /* 0x8000001b1a1a7221 */ /* 0x000fe20000000000 */
[----:B------:R-:W-:Y:S02]  /*1310*/  IADD3 R8, PT, PT, R8, 0x10, RZ ;  /* 0x0000001008087810 */ /* 0x000fe40007ffe0ff */
[----:B------:R-:W-:Y:S01]  /*1320*/  IADD3.X R5, PT, PT, RZ, R5, RZ, P0, !PT ;  /* 0x00000005ff057210 */ /* 0x000fe200007fe4ff */
[----:B--2---:R-:W-:-:S04]  /*1330*/  FADD R10, R10, -R9 ;  /* 0x800000090a0a7221 */ /* 0x004fc80000000000 */
[----:B------:R-:W-:Y:S01]  /*1340*/  FFMA R23, R10, R10, R23 ;  /* 0x0000000a0a177223 */ /* 0x000fe20000000017 */
[----:B---3--:R-:W-:-:S04]  /*1350*/  FADD R14, R13, -R14 ;  /* 0x8000000e0d0e7221 */ /* 0x008fc80000000000 */
[----:B------:R-:W-:Y:S01]  /*1360*/  FFMA R23, R14, R14, R23 ;  /* 0x0000000e0e177223 */ /* 0x000fe20000000017 */
[----:B----4-:R-:W-:-:S04]  /*1370*/  FADD R16, R16, -R15 ;  /* 0x8000000f10107221 */ /* 0x010fc80000000000 */
[----:B------:R-:W-:Y:S01]  /*1380*/  FFMA R23, R16, R16, R23 ;  /* 0x0000001010177223 */ /* 0x000fe20000000017 */
[----:B-----5:R-:W-:-:S04]  /*1390*/  FADD R18, R18, -R17 ;  /* 0x8000001112127221 */ /* 0x020fc80000000000 */
[----:B------:R-:W-:Y:S01]  /*13a0*/  FFMA R23, R18, R18, R23 ;  /* 0x0000001212177223 */ /* 0x000fe20000000017 */
[----:B------:R-:W-:-:S04]  /*13b0*/  FADD R20, R20, -R19 ;  /* 0x8000001314147221 */ /* 0x000fc80000000000 */
[----:B------:R-:W-:Y:S01]  /*13c0*/  FFMA R23, R20, R20, R23 ;  /* 0x0000001414177223 */ /* 0x000fe20000000017 */
[----:B------:R-:W-:-:S04]  /*13d0*/  FADD R22, R22, -R21 ;  /* 0x8000001516167221 */ /* 0x000fc80000000000 */
[----:B------:R-:W-:Y:S01]  /*13e0*/  FFMA R23, R22, R22, R23 ;  /* 0x0000001616177223 */ /* 0x000fe20000000017 */
[----:B------:R-:W-:-:S04]  /*13f0*/  FADD R24, R25, -R24 ;  /* 0x8000001819187221 */ /* 0x000fc80000000000 */
[----:B------:R-:W-:Y:S01]  /*1400*/  FFMA R23, R24, R24, R23 ;  /* 0x0000001818177223 */ /* 0x000fe20000000017 */
[----:B------:R-:W-:-:S04]  /*1410*/  FADD R12, R12, -R11 ;  /* 0x8000000b0c0c7221 */ /* 0x000fc80000000000 */
[----:B------:R-:W-:-:S04]  /*1420*/  FFMA R23, R12, R12, R23 ;  /* 0x0000000c0c177223 */ /* 0x000fc80000000017 */
[----:B------:R-:W-:Y:S01]  /*1430*/  FFMA R13, R26, R26, R23 ;  /* 0x0000001a1a0d7223 */ /* 0x000fe20000000017 */
[----:B------:R-:W-:Y:S06]  /*1440*/  BRA.U UP1, `(.L_x_11) ;  /* 0xfffffff901dc7547 */ /* 0x000fec000b83ffff */
.L_x_10:
[----:B------:R-:W-:Y:S05]  /*1450*/  BRA.U !UP0, `(.L_x_9) ;  /* 0x0000000508647547 */ /* 0x000fea000b800000 */
[----:B------:R-:W-:Y:S02]  /*1460*/  UISETP.GE.U32.AND UP0, UPT, UR9, 0x8, UPT ;  /* 0x000000080900788c */ /* 0x000fe4000bf06070 */
[----:B------:R-:W-:-:S04]  /*1470*/  ULOP3.LUT UR5, UR8, 0x7, URZ, 0xc0, !UPT ;  /* 0x0000000708057892 */ /* 0x000fc8000f8ec0ff */
[----:B------:R-:W-:-:S03]  /*1480*/  UISETP.NE.AND UP1, UPT, UR5, URZ, UPT ;  /* 0x000000ff0500728c */ /* 0x000fc6000bf25270 */
[----:B------:R-:W-:Y:S08]  /*1490*/  BRA.U !UP0, `(.L_x_12) ;  /* 0x0000000108987547 */ /* 0x000ff0000b800000 */
[----:B------:R-:W0:Y:S01]  /*14a0*/  LDC.64 R6, c[0x0][0x380] ;  /* 0x0000e000ff067b82 */ /* 0x000e220000000a00 */
[----:B------:R-:W-:-:S07]  /*14b0*/  IADD3 R9, PT, PT, R0, R3, RZ ;  /* 0x0000000300097210 */ /* 0x000fce0007ffe0ff */
[----:B------:R-:W1:Y:S01]  /*14c0*/  LDC.64 R4, c[0x0][0x388] ;  /* 0x0000e200ff047b82 */ /* 0x000e620000000a00 */
[----:B0-----:R-:W-:-:S05]  /*14d0*/  IMAD.WIDE R6, R9, 0x4, R6 ;  /* 0x0000000409067825 */ /* 0x001fca00078e0206 */
[----:B------:R-:W2:Y:S01]  /*14e0*/  LDG.E R18, desc[UR16][R6.64] ;  /* 0x0000001006127981 */ /* 0x000ea2000c1e1900 */
[----:B-1----:R-:W-:-:S03]  /*14f0*/  IMAD.WIDE.U32 R4, R3, 0x4, R4 ;  /* 0x0000000403047825 */ /* 0x002fc600078e0004 */
[----:B------:R-:W3:Y:S04]  /*1500*/  LDG.E R20, desc[UR16][R6.64+0x4] ;  /* 0x0000041006147981 */ /* 0x000ee8000c1e1900 */
[----:B------:R-:W2:Y:S04]  /*1510*/  LDG.E R21, desc[UR16][R4.64] ;  /* 0x0000001004157981 */ /* 0x000ea8000c1e1900 */
[----:B------:R-:W3:Y:S04]  /*1520*/  LDG.E R23, desc[UR16][R4.64+0x4] ;  /* 0x0000041004177981 */ /* 0x000ee8000c1e1900 */
[----:B------:R-:W4:Y:S04]  /*1530*/  LDG.E R22, desc[UR16][R6.64+0x8] ;  /* 0x0000081006167981 */ /* 0x000f28000c1e1900 */
        /* <DEDUP_REMOVED lines=11> */
[----:B------:R-:W-:Y:S01]  /*15f0*/  IADD3 R3, PT, PT, R3, 0x8, RZ ;  /* 0x0000000803037810 */ /* 0x000fe20007ffe0ff */
        /* <DEDUP_REMOVED lines=15> */
[----:B------:R-:W-:-:S07]  /*16f0*/  FFMA R13, R16, R16, R13 ;  /* 0x00000010100d7223 */ /* 0x000fce000000000d */
.L_x_12:
        /* <DEDUP_REMOVED lines=26> */
[----:B------:R-:W-:-:S07]  /*18a0*/  FFMA R13, R17, R17, R8 ;  /* 0x00000011110d7223 */ /* 0x000fce0000000008 */
.L_x_13:
[----:B------:R-:W-:Y:S05]  /*18b0*/  BRA.U !UP1, `(.L_x_9) ;  /* 0x00000001094c7547 */ /* 0x000fea000b800000 */
[----:B------:R-:W0:Y:S01]  /*18c0*/  LDC.64 R6, c[0x0][0x388] ;  /* 0x0000e200ff067b82 */ /* 0x000e220000000a00 */
[----:B------:R-:W-:-:S07]  /*18d0*/  UIADD3 UR4, UPT, UPT, -UR4, URZ, URZ ;  /* 0x000000ff04047290 */ /* 0x000fce000fffe1ff */
[----:B------:R-:W1:Y:S01]  /*18e0*/  LDC.64 R4, c[0x0][0x380] ;  /* 0x0000e000ff047b82 */ /* 0x000e620000000a00 */
[----:B0-----:R-:W-:Y:S01]  /*18f0*/  IMAD.WIDE.U32 R6, R3, 0x4, R6 ;  /* 0x0000000403067825 */ /* 0x001fe200078e0006 */
[----:B------:R-:W-:Y:S02]  /*1900*/  IADD3 R3, PT, PT, R0, R3, RZ ;  /* 0x0000000300037210 */ /* 0x000fe40007ffe0ff */
[----:B------:R-:W-:Y:S02]  /*1910*/  MOV R8, R6 ;  /* 0x0000000600087202 */ /* 0x000fe40000000f00 */
[----:B------:R-:W-:-:S07]  /*1920*/  MOV R11, R7 ;  /* 0x00000007000b7202 */ /* 0x000fce0000000f00 */
.L_x_14:
[----:B-1----:R-:W-:Y:S01]  /*1930*/  IMAD.WIDE R6, R3, 0x4, R4 ;  /* 0x0000000403067825 */ /* 0x002fe200078e0204 */
[----:B------:R-:W-:-:S05]  /*1940*/  MOV R9, R11 ;  /* 0x0000000b00097202 */ /* 0x000fca0000000f00 */
[----:B------:R-:W2:Y:S04]  /*1950*/  LDG.E R6, desc[UR16][R6.64] ;  /* 0x0000001006067981 */ /* 0x000ea8000c1e1900 */
[----:B------:R0:W2:Y:S01]  /*1960*/  LDG.E R9, desc[UR16][R8.64] ;  /* 0x0000001008097981 */ /* 0x0000a2000c1e1900 */
[----:B------:R-:W-:Y:S01]  /*1970*/  UIADD3 UR4, UPT, UPT, UR4, 0x1, URZ ;  /* 0x0000000104047890 */ /* 0x000fe2000fffe0ff */
[----:B------:R-:W-:-:S03]  /*1980*/  IADD3 R3, PT, PT, R3, 0x1, RZ ;  /* 0x0000000103037810 */ /* 0x000fc60007ffe0ff */
[----:B------:R-:W-:Y:S01]  /*1990*/  UISETP.NE.AND UP0, UPT, UR4, URZ, UPT ;  /* 0x000000ff0400728c */ /* 0x000fe2000bf05270 */
[----:B0-----:R-:W-:-:S04]  /*19a0*/  IADD3 R8, P0, PT, R8, 0x4, RZ ;  /* 0x0000000408087810 */ /* 0x001fc80007f1e0ff */
[----:B------:R-:W-:Y:S01]  /*19b0*/  IADD3.X R11, PT, PT, RZ, R11, RZ, P0, !PT ;  /* 0x0000000bff0b7210 */ /* 0x000fe200007fe4ff */
[----:B--2---:R-:W-:-:S04]  /*19c0*/  FADD R0, R6, -R9 ;  /* 0x8000000906007221 */ /* 0x004fc80000000000 */
[----:B------:R-:W-:Y:S01]  /*19d0*/  FFMA R13, R0, R0, R13 ;  /* 0x00000000000d7223 */ /* 0x000fe2000000000d */
[----:B------:R-:W-:Y:S06]  /*19e0*/  BRA.U UP0, `(.L_x_14) ;  /* 0xfffffffd00d07547 */ /* 0x000fec000b83ffff */
.L_x_9:
[----:B------:R-:W-:Y:S01]  /*19f0*/  IADD3 R0, PT, PT, R13, -0xd000000, RZ ;  /* 0xf30000000d007810 */ /* 0x000fe20007ffe0ff */
[----:B------:R0:W1:Y:S01]  /*1a00*/  MUFU.RSQ R4, R13 ;  /* 0x0000000d00047308 */ /* 0x0000620000001400 */
[----:B------:R-:W-:Y:S02]  /*1a10*/  BSSY.RECONVERGENT B0, `(.L_x_15) ;  /* 0x000000c000007945 */ /* 0x000fe40003800200 */
[----:B------:R-:W-:-:S13]  /*1a20*/  ISETP.GT.U32.AND P0, PT, R0, 0x727fffff, PT ;  /* 0x727fffff0000780c */ /* 0x000fda0003f04070 */
[----:B0-----:R-:W-:Y:S05]  /*1a30*/  @!P0 BRA `(.L_x_16) ;  /* 0x0000000000148947 */ /* 0x001fea0003800000 */
[----:B------:R-:W-:Y:S02]  /*1a40*/  MOV R0, R13 ;  /* 0x0000000d00007202 */ /* 0x000fe40000000f00 */
[----:B------:R-:W-:-:S07]  /*1a50*/  MOV R9, 0x1a70 ;  /* 0x00001a7000097802 */ /* 0x000fce0000000f00 */
[----:B-1----:R-:W-:Y:S05]  /*1a60*/  CALL.REL.NOINC `($__internal_0_$__cuda_sm20_sqrt_rn_f32_slowpath) ;  /* 0x0000003000ac7944 */ /* 0x002fea0003c00000 */
[----:B------:R-:W-:Y:S01]  /*1a70*/  MOV R3, R0 ;  /* 0x0000000000037202 */ /* 0x000fe20000000f00 */
[----:B------:R-:W-:Y:S06]  /*1a80*/  BRA `(.L_x_17) ;  /* 0x0000000000107947 */ /* 0x000fec0003800000 */
.L_x_16:
[C---:B-1----:R-:W-:Y:S01]  /*1a90*/  FMUL.FTZ R0, R4.reuse, R13 ;  /* 0x0000000d04007220 */ /* 0x042fe20000410000 */
[----:B------:R-:W-:-:S03]  /*1aa0*/  FMUL.FTZ R4, R4, 0.5 ;  /* 0x3f00000004047820 */ /* 0x000fc60000410000 */
[----:B------:R-:W-:-:S04]  /*1ab0*/  FFMA R3, -R0, R0, R13 ;  /* 0x0000000000037223 */ /* 0x000fc8000000010d */
[----:B------:R-:W-:-:S07]  /*1ac0*/  FFMA R3, R3, R4, R0 ;  /* 0x0000000403037223 */ /* 0x000fce0000000000 */
.L_x_17:
[----:B------:R-:W-:Y:S05]  /*1ad0*/  BSYNC.RECONVERGENT B0 ;  /* 0x0000000000007941 */ /* 0x000fea0003800200 */
.L_x_15:
[----:B------:R-:W0:Y:S02]  /*1ae0*/  LDC.64 R4, c[0x0][0x390] ;  /* 0x0000e400ff047b82 */ /* 0x000e240000000a00 */
[----:B0-----:R-:W-:-:S05]  /*1af0*/  IMAD.WIDE R4, R2, 0x4, R4 ;  /* 0x0000000402047825 */ /* 0x001fca00078e0204 */
[----:B------:R-:W-:Y:S01]  /*1b00*/  STG.E desc[UR16][R4.64], R3 ;  /* 0x0000000304007986 */ /* 0x000fe2000c101910 */
[----:B------:R-:W-:Y:S05]  /*1b10*/  EXIT ;  /* 0x000000000000794d */ /* 0x000fea0003800000 */
.L_x_0:
[----:B------:R-:W-:-:S04]  /*1b20*/  MOV R0, 0xfffffffe ;  /* 0xfffffffe00007802 */ /* 0x000fc80000000f00 */
[----:B------:R-:W-:-:S04]  /*1b30*/  VIADDMNMX.U32 R0, R3, R0, 0x3, PT ;  /* 0x0000000303007446 */ /* 0x000fc80003800000 */
[----:B------:R-:W-:-:S04]  /*1b40*/  SHF.L.U32 R0, R0, 0x2, RZ ;  /* 0x0000000200007819 */ /* 0x000fc800000006ff */
[----:B------:R-:W0:Y:S02]  /*1b50*/  LDC R4, c[0x2][R0+0xc] ;  /* 0x0080030000047b82 */ /* 0x000e240000000800 */
[----:B0-----:R-:W-:-:S04]  /*1b60*/  SHF.R.S32.HI R5, RZ, 0x1f, R4 ;  /* 0x0000001fff057819 */ /* 0x001fc80000011404 */
.L_x_176:
[----:B------:R-:W-:Y:S05]  /*1b70*/  BRX R4 -0x1b80                                                          (*"BRANCH_TARGETS .L_x_177,.L_x_178,.L_x_179"*) ;  /* 0xffffffe404207949 */ /* 0x000fea000383ffff */
.L_x_178:
[----:B------:R-:W-:-:S13]  /*1b80*/  ISETP.NE.AND P0, PT, R3, 0x5, PT ;  /* 0x000000050300780c */ /* 0x000fda0003f05270 */
[----:B------:R-:W-:Y:S05]  /*1b90*/  @P0 BRA `(.L_x_18) ;  /* 0x0000000800c40947 */ /* 0x000fea0003800000 */
[----:B------:R-:W0:Y:S01]  /*1ba0*/  LDCU UR4, c[0x0][0x39c] ;  /* 0x00007380ff0477ac */ /* 0x000e220008000800 */
[----:B------:R-:W-:Y:S01]  /*1bb0*/  HFMA2 R9, -RZ, RZ, 0, 0 ;  /* 0x00000000ff097431 */ /* 0x000fe200000001ff */
[----:B0-----:R-:W-:-:S09]  /*1bc0*/  UISETP.GE.AND UP0, UPT, UR4, 0x1, UPT ;  /* 0x000000010400788c */ /* 0x001fd2000bf06270 */
[----:B------:R-:W-:Y:S05]  /*1bd0*/  BRA.U !UP0, `(.L_x_19) ;  /* 0x0000000908a47547 */ /* 0x000fea000b800000 */
[----:B------:R-:W-:Y:S02]  /*1be0*/  UIADD3 UR5, UPT, UPT, UR4, -0x1, URZ ;  /* 0xffffffff04057890 */ /* 0x000fe4000fffe0ff */
[----:B------:R-:W-:Y:S01]  /*1bf0*/  IMAD R3, R2, UR4, RZ ;  /* 0x0000000402037c24 */ /* 0x000fe2000f8e02ff */
[----:B------:R-:W-:Y:S01]  /*1c00*/  ULOP3.LUT UR6, UR4, 0xf, URZ, 0xc0, !UPT ;  /* 0x0000000f04067892 */ /* 0x000fe2000f8ec0ff */
[----:B------:R-:W-:Y:S01]  /*1c10*/  CS2R R8, SRZ ;  /* 0x0000000000087805 */ /* 0x000fe2000001ff00 */
[----:B------:R-:W-:Y:S02]  /*1c20*/  UISETP.GE.U32.AND UP1, UPT, UR5, 0xf, UPT ;  /* 0x0000000f0500788c */ /* 0x000fe4000bf26070 */
        /* <DEDUP_REMOVED lines=14> */
.L_x_21:
        /* <DEDUP_REMOVED lines=8> */
[----:B------:R-:W5:Y:S04]  /*1d90*/  LDG.E R19, desc[UR16][R4.64+-0x14] ;  /* 0xffffec1004137981 */ /* 0x000f68000c1e1900 */
        /* <DEDUP_REMOVED lines=13> */
[----:B---3--:R-:W-:-:S03]  /*1e70*/  FADD R14, R14, -R15 ;  /* 0x8000000f0e0e7221 */ /* 0x008fc60000000000 */
[----:B------:R-:W3:Y:S02]  /*1e80*/  LDG.E R15, desc[UR16][R6.64+0x18] ;  /* 0x00001810060f7981 */ /* 0x000ee4000c1e1900 */
[----:B------:R-:W-:Y:S02]  /*1e90*/  FMNMX3 R12, R9, |R12|, |R14|, !PT ;  /* 0x4000000c090c7276 */ /* 0x000fe4000780040e */
[----:B------:R-:W2:Y:S01]  /*1ea0*/  LDG.E R9, desc[UR16][R6.64] ;  /* 0x0000001006097981 */ /* 0x000ea2000c1e1900 */
[----:B----4-:R-:W-:-:S03]  /*1eb0*/  FADD R17, R16, -R17 ;  /* 0x8000001110117221 */ /* 0x010fc60000000000 */
[----:B------:R-:W4:Y:S01]  /*1ec0*/  LDG.E R14, desc[UR16][R6.64+0x4] ;  /* 0x00000410060e7981 */ /* 0x000f22000c1e1900 */
[----:B-----5:R-:W-:-:S03]  /*1ed0*/  FADD R18, R18, -R19 ;  /* 0x8000001312127221 */ /* 0x020fc60000000000 */
[----:B------:R-:W5:Y:S02]  /*1ee0*/  LDG.E R19, desc[UR16][R4.64+0xc] ;  /* 0x00000c1004137981 */ /* 0x000f64000c1e1900 */
[----:B------:R-:W-:Y:S02]  /*1ef0*/  FMNMX3 R12, R12, |R17|, |R18|, !PT ;  /* 0x400000110c0c7276 */ /* 0x000fe40007800412 */
[----:B------:R-:W2:Y:S04]  /*1f00*/  LDG.E R18, desc[UR16][R4.64] ;  /* 0x0000001004127981 */ /* 0x000ea8000c1e1900 */
[----:B------:R-:W3:Y:S01]  /*1f10*/  LDG.E R17, desc[UR16][R6.64+0x10] ;  /* 0x0000101006117981 */ /* 0x000ee2000c1e1900 */
[----:B------:R-:W-:-:S03]  /*1f20*/  FADD R21, R20, -R21 ;  /* 0x8000001514157221 */ /* 0x000fc60000000000 */
[----:B------:R-:W5:Y:S01]  /*1f30*/  LDG.E R20, desc[UR16][R4.64+0x8] ;  /* 0x0000081004147981 */ /* 0x000f62000c1e1900 */
[----:B------:R-:W-:-:S03]  /*1f40*/  FADD R22, R22, -R23 ;  /* 0x8000001716167221 */ /* 0x000fc60000000000 */
[----:B------:R-:W5:Y:S02]  /*1f50*/  LDG.E R23, desc[UR16][R6.64+0x8] ;  /* 0x0000081006177981 */ /* 0x000f64000c1e1900 */
[----:B------:R-:W-:Y:S02]  /*1f60*/  FMNMX3 R24, R12, |R21|, |R22|, !PT ;  /* 0x400000150c187276 */ /* 0x000fe40007800416 */
[----:B------:R-:W4:Y:S04]  /*1f70*/  LDG.E R12, desc[UR16][R6.64+-0x4] ;  /* 0xfffffc10060c7981 */ /* 0x000f28000c1e1900 */
[----:B------:R-:W5:Y:S01]  /*1f80*/  LDG.E R21, desc[UR16][R4.64+0x4] ;  /* 0x0000041004157981 */ /* 0x000f62000c1e1900 */
[----:B------:R-:W-:-:S03]  /*1f90*/  FADD R27, R11, -R10 ;  /* 0x8000000a0b1b7221 */ /* 0x000fc60000000000 */
[----:B------:R-:W5:Y:S04]  /*1fa0*/  LDG.E R22, desc[UR16][R6.64+0xc] ;  /* 0x00000c1006167981 */ /* 0x000f68000c1e1900 */
[----:B------:R-:W5:Y:S04]  /*1fb0*/  LDG.E R16, desc[UR16][R6.64+0x14] ;  /* 0x0000141006107981 */ /* 0x000f68000c1e1900 */
[----:B------:R-:W5:Y:S04]  /*1fc0*/  LDG.E R11, desc[UR16][R4.64+0x14] ;  /* 0x00001410040b7981 */ /* 0x000f68000c1e1900 */
[----:B------:R0:W5:Y:S01]  /*1fd0*/  LDG.E R10, desc[UR16][R4.64+0x18] ;  /* 0x00001810040a7981 */ /* 0x000162000c1e1900 */
[----:B------:R-:W-:-:S04]  /*1fe0*/  UIADD3 UR5, UPT, UPT, UR5, 0x10, URZ ;  /* 0x0000001005057890 */ /* 0x000fc8000fffe0ff */
[----:B------:R-:W-:Y:S01]  /*1ff0*/  UISETP.NE.AND UP1, UPT, UR5, URZ, UPT ;  /* 0x000000ff0500728c */ /* 0x000fe2000bf25270 */
[----:B------:R-:W-:Y:S01]  /*2000*/  FADD R25, R25, -R26 ;  /* 0x8000001a19197221 */ /* 0x000fe20000000000 */
[----:B0-----:R-:W-:Y:S02]  /*2010*/  IADD3 R4, P0, PT, R4, 0x40, RZ ;  /* 0x0000004004047810 */ /* 0x001fe40007f1e0ff */
[----:B------:R-:W-:Y:S02]  /*2020*/  IADD3 R0, PT, PT, R0, 0x10, RZ ;  /* 0x0000001000007810 */ /* 0x000fe40007ffe0ff */
[----:B------:R-:W-:Y:S01]  /*2030*/  IADD3.X R5, PT, PT, RZ, R5, RZ, P0, !PT ;  /* 0x00000005ff057210 */ /* 0x000fe200007fe4ff */
[----:B--2---:R-:W-:Y:S01]  /*2040*/  FADD R9, R9, -R18 ;  /* 0x8000001209097221 */ /* 0x004fe20000000000 */
[----:B---3--:R-:W-:Y:S01]  /*2050*/  FADD R28, R17, -R28 ;  /* 0x8000001c111c7221 */ /* 0x008fe20000000000 */
[----:B----4-:R-:W-:Y:S01]  /*2060*/  FADD R12, R12, -R13 ;  /* 0x8000000d0c0c7221 */ /* 0x010fe20000000000 */
[----:B-----5:R-:W-:-:S04]  /*2070*/  FADD R14, R14, -R21 ;  /* 0x800000150e0e7221 */ /* 0x020fc80000000000 */
[----:B------:R-:W-:Y:S01]  /*2080*/  FMNMX3 R12, R24, |R27|, |R12|, !PT ;  /* 0x4000001b180c7276 */ /* 0x000fe2000780040c */
[----:B------:R-:W-:Y:S01]  /*2090*/  FADD R20, R23, -R20 ;  /* 0x8000001417147221 */ /* 0x000fe20000000000 */
[----:B------:R-:W-:Y:S02]  /*20a0*/  FADD R19, R22, -R19 ;  /* 0x8000001316137221 */ /* 0x000fe40000000000 */
[----:B------:R-:W-:-:S04]  /*20b0*/  FMNMX3 R9, R12, |R9|, |R14|, !PT ;  /* 0x400000090c097276 */ /* 0x000fc8000780040e */
[----:B------:R-:W-:Y:S01]  /*20c0*/  FMNMX3 R9, R9, |R20|, |R19|, !PT ;  /* 0x4000001409097276 */ /* 0x000fe20007800413 */
[----:B------:R-:W-:Y:S01]  /*20d0*/  FADD R11, R16, -R11 ;  /* 0x8000000b100b7221 */ /* 0x000fe20000000000 */
[----:B------:R-:W-:-:S04]  /*20e0*/  FADD R10, R15, -R10 ;  /* 0x8000000a0f0a7221 */ /* 0x000fc80000000000 */
[----:B------:R-:W-:-:S04]  /*20f0*/  FMNMX3 R9, R9, |R28|, |R11|, !PT ;  /* 0x4000001c09097276 */ /* 0x000fc8000780040b */
[----:B------:R-:W-:Y:S01]  /*2100*/  FMNMX3 R9, R9, |R10|, |R25|, !PT ;  /* 0x4000000a09097276 */ /* 0x000fe20007800419 */
[----:B------:R-:W-:Y:S06]  /*2110*/  BRA.U UP1, `(.L_x_21) ;  /* 0xfffffff901fc7547 */ /* 0x000fec000b83ffff */
.L_x_20:
        /* <DEDUP_REMOVED lines=27> */
[----:B--2---:R-:W-:Y:S01]  /*22d0*/  FADD R14, R14, -R15 ;  /* 0x8000000f0e0e7221 */ /* 0x004fe20000000000 */
[----:B---3--:R-:W-:-:S05]  /*22e0*/  FADD R16, R16, -R17 ;  /* 0x8000001110107221 */ /* 0x008fca0000000000 */
[----:B------:R-:W-:Y:S01]  /*22f0*/  FMNMX3 R14, R9, |R14|, |R16|, !PT ;  /* 0x4000000e090e7276 */ /* 0x000fe20007800410 */
[----:B----4-:R-:W-:Y:S01]  /*2300*/  FADD R19, R18, -R19 ;  /* 0x8000001312137221 */ /* 0x010fe20000000000 */
[----:B-----5:R-:W-:-:S05]  /*2310*/  FADD R20, R20, -R21 ;  /* 0x8000001514147221 */ /* 0x020fca0000000000 */
[----:B------:R-:W-:Y:S01]  /*2320*/  FMNMX3 R14, R14, |R19|, |R20|, !PT ;  /* 0x400000130e0e7276 */ /* 0x000fe20007800414 */
[----:B------:R-:W-:Y:S01]  /*2330*/  FADD R23, R22, -R23 ;  /* 0x8000001716177221 */ /* 0x000fe20000000000 */
[----:B------:R-:W-:-:S05]  /*2340*/  FADD R12, R13, -R12 ;  /* 0x8000000c0d0c7221 */ /* 0x000fca0000000000 */
[----:B------:R-:W-:Y:S01]  /*2350*/  FMNMX3 R12, R14, |R23|, |R12|, !PT ;  /* 0x400000170e0c7276 */ /* 0x000fe2000780040c */
[----:B------:R-:W-:Y:S01]  /*2360*/  FADD R11, R0, -R11 ;  /* 0x8000000b000b7221 */ /* 0x000fe20000000000 */
[----:B------:R-:W-:-:S05]  /*2370*/  FADD R10, R10, -R25 ;  /* 0x800000190a0a7221 */ /* 0x000fca0000000000 */
[----:B------:R-:W-:-:S07]  /*2380*/  FMNMX3 R9, R12, |R11|, |R10|, !PT ;  /* 0x4000000b0c097276 */ /* 0x000fce000780040a */
.L_x_22:
        /* <DEDUP_REMOVED lines=17> */
[----:B------:R-:W5:Y:S01]  /*24a0*/  LDG.E R17, desc[UR16][R6.64+0xc] ;  /* 0x00000c1006117981 */ /* 0x000f62000c1e1900 */
[----:B------:R-:W-:Y:S01]  /*24b0*/  IADD3 R8, PT, PT, R8, 0x4, RZ ;  /* 0x0000000408087810 */ /* 0x000fe20007ffe0ff */
[----:B--2---:R-:W-:Y:S01]  /*24c0*/  FADD R0, R0, -R11 ;  /* 0x8000000b00007221 */ /* 0x004fe20000000000 */
[----:B---3--:R-:W-:-:S05]  /*24d0*/  FADD R10, R10, -R13 ;  /* 0x8000000d0a0a7221 */ /* 0x008fca0000000000 */
[----:B------:R-:W-:Y:S01]  /*24e0*/  FMNMX3 R0, R9, |R0|, |R10|, !PT ;  /* 0x4000000009007276 */ /* 0x000fe2000780040a */
[----:B----4-:R-:W-:Y:S01]  /*24f0*/  FADD R15, R12, -R15 ;  /* 0x8000000f0c0f7221 */ /* 0x010fe20000000000 */
[----:B-----5:R-:W-:-:S05]  /*2500*/  FADD R14, R14, -R17 ;  /* 0x800000110e0e7221 */ /* 0x020fca0000000000 */
[----:B------:R-:W-:-:S07]  /*2510*/  FMNMX3 R9, R0, |R15|, |R14|, !PT ;  /* 0x4000000f00097276 */ /* 0x000fce000780040e */
.L_x_23:
[----:B------:R-:W-:Y:S05]  /*2520*/  BRA.U !UP1, `(.L_x_19) ;  /* 0x0000000109507547 */ /* 0x000fea000b800000 */
[----:B------:R-:W0:Y:S01]  /*2530*/  LDC.64 R6, c[0x0][0x388] ;  /* 0x0000e200ff067b82 */ /* 0x000e220000000a00 */
[----:B------:R-:W-:Y:S01]  /*2540*/  IADD3 R3, PT, PT, R3, R8, RZ ;  /* 0x0000000803037210 */ /* 0x000fe20007ffe0ff */
[----:B------:R-:W-:-:S06]  /*2550*/  UIADD3 UR4, UPT, UPT, -UR4, URZ, URZ ;  /* 0x000000ff04047290 */ /* 0x000fcc000fffe1ff */
[----:B------:R-:W1:Y:S01]  /*2560*/  LDC.64 R4, c[0x0][0x380] ;  /* 0x0000e000ff047b82 */ /* 0x000e620000000a00 */
[----:B0-----:R-:W-:-:S03]  /*2570*/  IMAD.WIDE.U32 R6, R8, 0x4, R6 ;  /* 0x0000000408067825 */ /* 0x001fc600078e0006 */
[----:B------:R-:W-:Y:S02]  /*2580*/  MOV R8, R6 ;  /* 0x0000000600087202 */ /* 0x000fe40000000f00 */
[----:B------:R-:W-:-:S07]  /*2590*/  MOV R13, R7 ;  /* 0x00000007000d7202 */ /* 0x000fce0000000f00 */
.L_x_24:
[----:B-1----:R-:W-:Y:S01]  /*25a0*/  IMAD.WIDE R6, R3, 0x4, R4 ;  /* 0x0000000403067825 */ /* 0x002fe200078e0204 */
[----:B------:R-:W-:Y:S02]  /*25b0*/  MOV R11, R13 ;  /* 0x0000000d000b7202 */ /* 0x000fe40000000f00 */
[----:B------:R-:W-:-:S03]  /*25c0*/  MOV R10, R8 ;  /* 0x00000008000a7202 */ /* 0x000fc60000000f00 */
[----:B------:R-:W2:Y:S04]  /*25d0*/  LDG.E R6, desc[UR16][R6.64] ;  /* 0x0000001006067981 */ /* 0x000ea8000c1e1900 */
[----:B------:R-:W2:Y:S01]  /*25e0*/  LDG.E R11, desc[UR16][R10.64] ;  /* 0x000000100a0b7981 */ /* 0x000ea2000c1e1900 */
[----:B------:R-:W-:Y:S01]  /*25f0*/  UIADD3 UR4, UPT, UPT, UR4, 0x1, URZ ;  /* 0x0000000104047890 */ /* 0x000fe2000fffe0ff */
[----:B------:R-:W-:Y:S02]  /*2600*/  IADD3 R8, P0, PT, R8, 0x4, RZ ;  /* 0x0000000408087810 */ /* 0x000fe40007f1e0ff */
[----:B------:R-:W-:Y:S01]  /*2610*/  IADD3 R3, PT, PT, R3, 0x1, RZ ;  /* 0x0000000103037810 */ /* 0x000fe20007ffe0ff */
[----:B------:R-:W-:Y:S01]  /*2620*/  UISETP.NE.AND UP0, UPT, UR4, URZ, UPT ;  /* 0x000000ff0400728c */ /* 0x000fe2000bf05270 */
[----:B------:R-:W-:Y:S01]  /*2630*/  IADD3.X R13, PT, PT, RZ, R13, RZ, P0, !PT ;  /* 0x0000000dff0d7210 */ /* 0x000fe200007fe4ff */
[----:B--2---:R-:W-:-:S05]  /*2640*/  FADD R0, R6, -R11 ;  /* 0x8000000b06007221 */ /* 0x004fca0000000000 */
[----:B------:R-:W-:Y:S02]  /*2650*/  FMNMX R9, |R0|, R9, !PT ;  /* 0x0000000900097209 */ /* 0x000fe40007800200 */
[----:B------:R-:W-:Y:S05]  /*2660*/  BRA.U UP0, `(.L_x_24) ;  /* 0xfffffffd00cc7547 */ /* 0x000fea000b83ffff */
.L_x_19:
[----:B------:R-:W0:Y:S02]  /*2670*/  LDC.64 R4, c[0x0][0x390] ;  /* 0x0000e400ff047b82 */ /* 0x000e240000000a00 */
[----:B0-----:R-:W-:-:S05]  /*2680*/  IMAD.WIDE R4, R2, 0x4, R4 ;  /* 0x0000000402047825 */ /* 0x001fca00078e0204 */
[----:B------:R-:W-:Y:S01]  /*2690*/  STG.E desc[UR16][R4.64], R9 ;  /* 0x0000000904007986 */ /* 0x000fe2000c101910 */
[----:B------:R-:W-:Y:S05]  /*26a0*/  EXIT ;  /* 0x000000000000794d */ /* 0x000fea0003800000 */
.L_x_18:
        /* <DEDUP_REMOVED lines=24> */
.L_x_27:
        /* <DEDUP_REMOVED lines=73> */
.L_x_26:
        /* <DEDUP_REMOVED lines=43> */
.L_x_28:
        /* <DEDUP_REMOVED lines=27> */
.L_x_29:
        /* <DEDUP_REMOVED lines=8> */
.L_x_30:
        /* <DEDUP_REMOVED lines=12> */
.L_x_25:
        /* <DEDUP_REMOVED lines=10> */
.L_x_32:
[C---:B-1----:R-:W-:Y:S01]  /*3300*/  FMUL.FTZ R0, R4.reuse, R13 ;  /* 0x0000000d04007220 */ /* 0x042fe20000410000 */
[----:B------:R-:W-:-:S03]  /*3310*/  FMUL.FTZ R4, R4, 0.5 ;  /* 0x3f00000004047820 */ /* 0x000fc60000410000 */
[----:B------:R-:W-:-:S04]  /*3320*/  FFMA R3, -R0, R0, R13 ;  /* 0x0000000000037223 */ /* 0x000fc8000000010d */
[----:B------:R-:W-:-:S07]  /*3330*/  FFMA R3, R3, R4, R0 ;  /* 0x0000000403037223 */ /* 0x000fce0000000000 */
.L_x_33:
[----:B------:R-:W-:Y:S05]  /*3340*/  BSYNC.RECONVERGENT B0 ;  /* 0x0000000000007941 */ /* 0x000fea0003800200 */
.L_x_31:
[----:B------:R-:W0:Y:S02]  /*3350*/  LDC.64 R4, c[0x0][0x390] ;  /* 0x0000e400ff047b82 */ /* 0x000e240000000a00 */
[----:B0-----:R-:W-:-:S05]  /*3360*/  IMAD.WIDE R4, R2, 0x4, R4 ;  /* 0x0000000402047825 */ /* 0x001fca00078e0204 */
[----:B------:R-:W-:Y:S01]  /*3370*/  STG.E desc[UR16][R4.64], R3 ;  /* 0x0000000304007986 */ /* 0x000fe2000c101910 */
[----:B------:R-:W-:Y:S05]  /*3380*/  EXIT ;  /* 0x000000000000794d */ /* 0x000fea0003800000 */
.L_x_179:
        /* <DEDUP_REMOVED lines=24> */
.L_x_36:
        /* <DEDUP_REMOVED lines=21> */
[----:B------:R-:W-:Y:S01]  /*3660*/  FADD R23, |R14|, R13 ;  /* 0x0000000d0e177221 */ /* 0x000fe20000000200 */
[----:B---3--:R-:W-:Y:S02]  /*3670*/  FADD R24, R24, -R25 ;  /* 0x8000001918187221 */ /* 0x008fe40000000000 */
[----:B------:R-:W2:Y:S02]  /*3680*/  LDG.E R10, desc[UR16][R6.64+-0x4] ;  /* 0xfffffc10060a7981 */ /* 0x000ea4000c1e1900 */
[----:B------:R-:W-:Y:S01]  /*3690*/  FADD R23, R23, |R24| ;  /* 0x4000001817177221 */ /* 0x000fe20000000000 */
[----:B----4-:R-:W-:Y:S01]  /*36a0*/  FADD R24, R16, -R15 ;  /* 0x8000000f10187221 */ /* 0x010fe20000000000 */
[----:B------:R-:W3:Y:S04]  /*36b0*/  LDG.E R14, desc[UR16][R4.64] ;  /* 0x00000010040e7981 */ /* 0x000ee8000c1e1900 */
[----:B------:R-:W3:Y:S01]  /*36c0*/  LDG.E R13, desc[UR16][R6.64] ;  /* 0x00000010060d7981 */ /* 0x000ee2000c1e1900 */
[----:B------:R-:W-:Y:S01]  /*36d0*/  FADD R23, R23, |R24| ;  /* 0x4000001817177221 */ /* 0x000fe20000000000 */
[----:B-----5:R-:W-:-:S02]  /*36e0*/  FADD R24, R18, -R17 ;  /* 0x8000001112187221 */ /* 0x020fc40000000000 */
[----:B------:R-:W4:Y:S04]  /*36f0*/  LDG.E R15, desc[UR16][R4.64+0x4] ;  /* 0x00000410040f7981 */ /* 0x000f28000c1e1900 */
[----:B------:R-:W4:Y:S01]  /*3700*/  LDG.E R16, desc[UR16][R6.64+0x4] ;  /* 0x0000041006107981 */ /* 0x000f22000c1e1900 */
[----:B------:R-:W-:Y:S01]  /*3710*/  FADD R23, R23, |R24| ;  /* 0x4000001817177221 */ /* 0x000fe20000000000 */
[----:B------:R-:W-:Y:S02]  /*3720*/  FADD R24, R20, -R19 ;  /* 0x8000001314187221 */ /* 0x000fe40000000000 */
[----:B------:R-:W5:Y:S04]  /*3730*/  LDG.E R17, desc[UR16][R4.64+0x8] ;  /* 0x0000081004117981 */ /* 0x000f68000c1e1900 */
[----:B------:R-:W5:Y:S01]  /*3740*/  LDG.E R18, desc[UR16][R6.64+0x8] ;  /* 0x0000081006127981 */ /* 0x000f62000c1e1900 */
[----:B------:R-:W-:Y:S01]  /*3750*/  FADD R23, R23, |R24| ;  /* 0x4000001817177221 */ /* 0x000fe20000000000 */
[----:B------:R-:W-:-:S02]  /*3760*/  FADD R24, R22, -R21 ;  /* 0x8000001516187221 */ /* 0x000fc40000000000 */
[----:B------:R-:W5:Y:S04]  /*3770*/  LDG.E R19, desc[UR16][R4.64+0xc] ;  /* 0x00000c1004137981 */ /* 0x000f68000c1e1900 */
[----:B------:R-:W5:Y:S01]  /*3780*/  LDG.E R20, desc[UR16][R6.64+0xc] ;  /* 0x00000c1006147981 */ /* 0x000f62000c1e1900 */
[----:B------:R-:W-:-:S03]  /*3790*/  FADD R23, R23, |R24| ;  /* 0x4000001817177221 */ /* 0x000fc60000000000 */
[----:B------:R-:W5:Y:S04]  /*37a0*/  LDG.E R21, desc[UR16][R4.64+0x10] ;  /* 0x0000101004157981 */ /* 0x000f68000c1e1900 */
[----:B------:R-:W5:Y:S01]  /*37b0*/  LDG.E R22, desc[UR16][R6.64+0x10] ;  /* 0x0000101006167981 */ /* 0x000f62000c1e1900 */
[----:B------:R-:W-:-:S03]  /*37c0*/  FADD R28, R11, -R12 ;  /* 0x8000000c0b1c7221 */ /* 0x000fc60000000000 */
[----:B------:R-:W5:Y:S04]  /*37d0*/  LDG.E R24, desc[UR16][R4.64+0x14] ;  /* 0x0000141004187981 */ /* 0x000f68000c1e1900 */
[----:B------:R-:W5:Y:S04]  /*37e0*/  LDG.E R25, desc[UR16][R6.64+0x14] ;  /* 0x0000141006197981 */ /* 0x000f68000c1e1900 */
[----:B------:R0:W5:Y:S04]  /*37f0*/  LDG.E R11, desc[UR16][R4.64+0x18] ;  /* 0x00001810040b7981 */ /* 0x000168000c1e1900 */
[----:B------:R-:W5:Y:S01]  /*3800*/  LDG.E R12, desc[UR16][R6.64+0x18] ;  /* 0x00001810060c7981 */ /* 0x000f62000c1e1900 */
[----:B------:R-:W-:Y:S01]  /*3810*/  FADD R23, R23, |R28| ;  /* 0x4000001c17177221 */ /* 0x000fe20000000000 */
[----:B------:R-:W-:-:S04]  /*3820*/  UIADD3 UR5, UPT, UPT, UR5, 0x10, URZ ;  /* 0x0000001005057890 */ /* 0x000fc8000fffe0ff */
[----:B------:R-:W-:Y:S01]  /*3830*/  UISETP.NE.AND UP1, UPT, UR5, URZ, UPT ;  /* 0x000000ff0500728c */ /* 0x000fe2000bf25270 */
[----:B0-----:R-:W-:Y:S01]  /*3840*/  IADD3 R4, P0, PT, R4, 0x40, RZ ;  /* 0x0000004004047810 */ /* 0x001fe20007f1e0ff */
[----:B------:R-:W-:Y:S01]  /*3850*/  FADD R27, R27, -R26 ;  /* 0x8000001a1b1b7221 */ /* 0x000fe20000000000 */
[----:B------:R-:W-:Y:S02]  /*3860*/  IADD3 R8, PT, PT, R8, 0x10, RZ ;  /* 0x0000001008087810 */ /* 0x000fe40007ffe0ff */
[----:B------:R-:W-:Y:S01]  /*3870*/  IADD3.X R5, PT, PT, RZ, R5, RZ, P0, !PT ;  /* 0x00000005ff057210 */ /* 0x000fe200007fe4ff */
[----:B--2---:R-:W-:-:S04]  /*3880*/  FADD R10, R10, -R9 ;  /* 0x800000090a0a7221 */ /* 0x004fc80000000000 */
[----:B------:R-:W-:Y:S01]  /*3890*/  FADD R10, R23, |R10| ;  /* 0x4000000a170a7221 */ /* 0x000fe20000000000 */
[----:B---3--:R-:W-:-:S04]  /*38a0*/  FADD R13, R13, -R14 ;  /* 0x8000000e0d0d7221 */ /* 0x008fc80000000000 */
[----:B------:R-:W-:Y:S01]  /*38b0*/  FADD R10, R10, |R13| ;  /* 0x4000000d0a0a7221 */ /* 0x000fe20000000000 */
[----:B----4-:R-:W-:-:S04]  /*38c0*/  FADD R15, R16, -R15 ;  /* 0x8000000f100f7221 */ /* 0x010fc80000000000 */
[----:B------:R-:W-:Y:S01]  /*38d0*/  FADD R10, R10, |R15| ;  /* 0x4000000f0a0a7221 */ /* 0x000fe20000000000 */
[----:B-----5:R-:W-:-:S04]  /*38e0*/  FADD R17, R18, -R17 ;  /* 0x8000001112117221 */ /* 0x020fc80000000000 */
[----:B------:R-:W-:Y:S01]  /*38f0*/  FADD R10, R10, |R17| ;  /* 0x400000110a0a7221 */ /* 0x000fe20000000000 */
[----:B------:R-:W-:-:S04]  /*3900*/  FADD R19, R20, -R19 ;  /* 0x8000001314137221 */ /* 0x000fc80000000000 */
[----:B------:R-:W-:Y:S01]  /*3910*/  FADD R10, R10, |R19| ;  /* 0x400000130a0a7221 */ /* 0x000fe20000000000 */
[----:B------:R-:W-:-:S04]  /*3920*/  FADD R21, R22, -R21 ;  /* 0x8000001516157221 */ /* 0x000fc80000000000 */
[----:B------:R-:W-:Y:S01]  /*3930*/  FADD R10, R10, |R21| ;  /* 0x400000150a0a7221 */ /* 0x000fe20000000000 */
[----:B------:R-:W-:-:S04]  /*3940*/  FADD R25, R25, -R24 ;  /* 0x8000001819197221 */ /* 0x000fc80000000000 */
[----:B------:R-:W-:Y:S01]  /*3950*/  FADD R10, R10, |R25| ;  /* 0x400000190a0a7221 */ /* 0x000fe20000000000 */
[----:B------:R-:W-:-:S04]  /*3960*/  FADD R11, R12, -R11 ;  /* 0x8000000b0c0b7221 */ /* 0x000fc80000000000 */
[----:B------:R-:W-:-:S04]  /*3970*/  FADD R10, R10, |R11| ;  /* 0x4000000b0a0a7221 */ /* 0x000fc80000000000 */
[----:B------:R-:W-:Y:S01]  /*3980*/  FADD R13, R10, |R27| ;  /* 0x4000001b0a0d7221 */ /* 0x000fe20000000000 */
[----:B------:R-:W-:Y:S06]  /*3990*/  BRA.U UP1, `(.L_x_36) ;  /* 0xfffffff901dc7547 */ /* 0x000fec000b83ffff */
.L_x_35:
        /* <DEDUP_REMOVED lines=42> */
[----:B------:R-:W-:-:S07]  /*3c40*/  FADD R13, R8, |R19| ;  /* 0x40000013080d7221 */ /* 0x000fce0000000000 */
.L_x_37:
        /* <DEDUP_REMOVED lines=26> */
[----:B------:R-:W-:-:S07]  /*3df0*/  FADD R13, R8, |R17| ;  /* 0x40000011080d7221 */ /* 0x000fce0000000000 */
.L_x_38:
        /* <DEDUP_REMOVED lines=8> */
.L_x_39:
        /* <DEDUP_REMOVED lines=10> */
[----:B------:R-:W-:Y:S01]  /*3f20*/  FADD R13, |R0|, R13 ;  /* 0x0000000d000d7221 */ /* 0x000fe20000000200 */
[----:B------:R-:W-:Y:S06]  /*3f30*/  BRA.U UP0, `(.L_x_39) ;  /* 0xfffffffd00d07547 */ /* 0x000fec000b83ffff */
.L_x_34:
[----:B------:R-:W0:Y:S02]  /*3f40*/  LDC.64 R4, c[0x0][0x390] ;  /* 0x0000e400ff047b82 */ /* 0x000e240000000a00 */
[----:B0-----:R-:W-:-:S05]  /*3f50*/  IMAD.WIDE R4, R2, 0x4, R4 ;  /* 0x0000000402047825 */ /* 0x001fca00078e0204 */
[----:B------:R-:W-:Y:S01]  /*3f60*/  STG.E desc[UR16][R4.64], R13 ;  /* 0x0000000d04007986 */ /* 0x000fe2000c101910 */
[----:B------:R-:W-:Y:S05]  /*3f70*/  EXIT ;  /* 0x000000000000794d */ /* 0x000fea0003800000 */
.L_x_177:
[----:B------:R-:W0:Y:S01]  /*3f80*/  LDC R3, c[0x0][0x39c] ;  /* 0x0000e700ff037b82 */ /* 0x000e220000000800 */
[----:B------:R-:W-:Y:S01]  /*3f90*/  HFMA2 R19, -RZ, RZ, 0, 0 ;  /* 0x00000000ff137431 */ /* 0x000fe200000001ff */
[----:B------:R-:W-:Y:S02]  /*3fa0*/  CS2R R20, SRZ ;  /* 0x0000000000147805 */ /* 0x000fe4000001ff00 */
[----:B0-----:R-:W-:-:S13]  /*3fb0*/  ISETP.GE.AND P0, PT, R3, 0x1, PT ;  /* 0x000000010300780c */ /* 0x001fda0003f06270 */
[----:B------:R-:W-:Y:S05]  /*3fc0*/  @!P0 BRA `(.L_x_40) ;  /* 0x0000000800088947 */ /* 0x000fea0003800000 */
[C---:B------:R-:W-:Y:S01]  /*3fd0*/  IADD3 R0, PT, PT, R3.reuse, -0x1, RZ ;  /* 0xffffffff03007810 */ /* 0x040fe20007ffe0ff */
[----:B------:R-:W-:Y:S01]  /*3fe0*/  IMAD R8, R2, R3, RZ ;  /* 0x0000000302087224 */ /* 0x000fe200078e02ff */
[----:B------:R-:W-:Y:S02]  /*3ff0*/  LOP3.LUT R27, R3, 0x7, RZ, 0xc0, !PT ;  /* 0x00000007031b7812 */ /* 0x000fe400078ec0ff */
[----:B------:R-:W-:Y:S02]  /*4000*/  CS2R R20, SRZ ;  /* 0x0000000000147805 */ /* 0x000fe4000001ff00 */
[----:B------:R-:W-:Y:S02]  /*4010*/  ISETP.GE.U32.AND P1, PT, R0, 0x7, PT ;  /* 0x000000070000780c */ /* 0x000fe40003f26070 */
        /* <DEDUP_REMOVED lines=15> */
.L_x_42:
        /* <DEDUP_REMOVED lines=17> */
[-C--:B--2---:R-:W-:Y:S01]  /*4220*/  FFMA R19, R26, R26.reuse, R19 ;  /* 0x0000001a1a137223 */ /* 0x084fe20000000013 */
[----:B-----5:R-:W-:-:S02]  /*4230*/  FFMA R28, R24, R26, R21 ;  /* 0x0000001a181c7223 */ /* 0x020fc40000000015 */
[----:B------:R-:W2:Y:S04]  /*4240*/  LDG.E R26, desc[UR16][R4.64+0x4] ;  /* 0x00000410041a7981 */ /* 0x000ea8000c1e1900 */
[----:B------:R1:W5:Y:S01]  /*4250*/  LDG.E R21, desc[UR16][R4.64+0xc] ;  /* 0x00000c1004157981 */ /* 0x000362000c1e1900 */
[----:B------:R-:W-:Y:S01]  /*4260*/  FFMA R20, R24, R24, R20 ;  /* 0x0000001818147223 */ /* 0x000fe20000000014 */
[-C--:B---3--:R-:W-:Y:S01]  /*4270*/  FFMA R19, R18, R18.reuse, R19 ;  /* 0x0000001212137223 */ /* 0x088fe20000000013 */
[C---:B----4-:R-:W-:Y:S02]  /*4280*/  FFMA R28, R17.reuse, R18, R28 ;  /* 0x00000012111c7223 */ /* 0x050fe4000000001c */
[----:B------:R-:W-:Y:S01]  /*4290*/  FFMA R20, R17, R17, R20 ;  /* 0x0000001111147223 */ /* 0x000fe20000000014 */
[-C--:B------:R-:W-:Y:S01]  /*42a0*/  FFMA R19, R16, R16.reuse, R19 ;  /* 0x0000001010137223 */ /* 0x080fe20000000013 */
[----:B------:R-:W-:Y:S01]  /*42b0*/  FFMA R28, R15, R16, R28 ;  /* 0x000000100f1c7223 */ /* 0x000fe2000000001c */
[----:B------:R-:W-:Y:S01]  /*42c0*/  IADD3 R25, PT, PT, R25, 0x8, RZ ;  /* 0x0000000819197810 */ /* 0x000fe20007ffe0ff */
[----:B------:R-:W-:Y:S01]  /*42d0*/  FFMA R20, R15, R15, R20 ;  /* 0x0000000f0f147223 */ /* 0x000fe20000000014 */
[-C--:B0-----:R-:W-:Y:S01]  /*42e0*/  FFMA R6, R14, R14.reuse, R19 ;  /* 0x0000000e0e067223 */ /* 0x081fe20000000013 */
[----:B------:R-:W-:Y:S01]  /*42f0*/  FFMA R7, R13, R14, R28 ;  /* 0x0000000e0d077223 */ /* 0x000fe2000000001c */
[----:B------:R-:W-:Y:S01]  /*4300*/  ISETP.NE.AND P1, PT, R25, RZ, PT ;  /* 0x000000ff1900720c */ /* 0x000fe20003f25270 */
[----:B------:R-:W-:Y:S01]  /*4310*/  FFMA R13, R13, R13, R20 ;  /* 0x0000000d0d0d7223 */ /* 0x000fe20000000014 */
[-C--:B------:R-:W-:Y:S01]  /*4320*/  FFMA R15, R23, R23.reuse, R6 ;  /* 0x00000017170f7223 */ /* 0x080fe20000000006 */
[----:B------:R-:W-:-:S02]  /*4330*/  FFMA R6, R12, R23, R7 ;  /* 0x000000170c067223 */ /* 0x000fc40000000007 */
[----:B------:R-:W-:Y:S01]  /*4340*/  FFMA R12, R12, R12, R13 ;  /* 0x0000000c0c0c7223 */ /* 0x000fe2000000000d */
[----:B-1----:R-:W-:Y:S02]  /*4350*/  IADD3 R4, P2, PT, R4, 0x20, RZ ;  /* 0x0000002004047810 */ /* 0x002fe40007f5e0ff */
[----:B------:R-:W-:Y:S02]  /*4360*/  IADD3 R0, PT, PT, R0, 0x8, RZ ;  /* 0x0000000800007810 */ /* 0x000fe40007ffe0ff */
[----:B------:R-:W-:Y:S01]  /*4370*/  IADD3.X R5, PT, PT, RZ, R5, RZ, P2, !PT ;  /* 0x00000005ff057210 */ /* 0x000fe200017fe4ff */
[-C--:B--2---:R-:W-:Y:S01]  /*4380*/  FFMA R14, R26, R26.reuse, R15 ;  /* 0x0000001a1a0e7223 */ /* 0x084fe2000000000f */
[C---:B------:R-:W-:Y:S01]  /*4390*/  FFMA R6, R11.reuse, R26, R6 ;  /* 0x0000001a0b067223 */ /* 0x040fe20000000006 */
[----:B------:R-:W-:Y:S02]  /*43a0*/  FFMA R11, R11, R11, R12 ;  /* 0x0000000b0b0b7223 */ /* 0x000fe4000000000c */
[-C--:B------:R-:W-:Y:S01]  /*43b0*/  FFMA R14, R29, R29.reuse, R14 ;  /* 0x0000001d1d0e7223 */ /* 0x080fe2000000000e */
[C---:B------:R-:W-:Y:S01]  /*43c0*/  FFMA R6, R10.reuse, R29, R6 ;  /* 0x0000001d0a067223 */ /* 0x040fe20000000006 */
[----:B------:R-:W-:-:S02]  /*43d0*/  FFMA R11, R10, R10, R11 ;  /* 0x0000000a0a0b7223 */ /* 0x000fc4000000000b */
[-C--:B-----5:R-:W-:Y:S01]  /*43e0*/  FFMA R19, R21, R21.reuse, R14 ;  /* 0x0000001515137223 */ /* 0x0a0fe2000000000e */
[C---:B------:R-:W-:Y:S01]  /*43f0*/  FFMA R21, R22.reuse, R21, R6 ;  /* 0x0000001516157223 */ /* 0x040fe20000000006 */
[----:B------:R-:W-:Y:S01]  /*4400*/  FFMA R20, R22, R22, R11 ;  /* 0x0000001616147223 */ /* 0x000fe2000000000b */
[----:B------:R-:W-:Y:S06]  /*4410*/  @P1 BRA `(.L_x_42) ;  /* 0xfffffffc003c1947 */ /* 0x000fec000383ffff */
.L_x_41:
        /* <DEDUP_REMOVED lines=31> */
.L_x_43:
        /* <DEDUP_REMOVED lines=21> */
[----:B----4-:R-:W-:-:S04]  /*4760*/  @P0 FFMA R8, R0, R0, R19 ;  /* 0x0000000000080223 */ /* 0x010fc80000000013 */
[----:B-----5:R-:W-:Y:S01]  /*4770*/  @P0 FFMA R19, R17, R17, R8 ;  /* 0x0000001111130223 */ /* 0x020fe20000000008 */
[C---:B------:R-:W-:Y:S01]  /*4780*/  @P0 FFMA R3, R15.reuse, R15, R20 ;  /* 0x0000000f0f030223 */ /* 0x040fe20000000014 */
[----:B------:R-:W-:-:S03]  /*4790*/  @P0 FFMA R0, R15, R0, R21 ;  /* 0x000000000f000223 */ /* 0x000fc60000000015 */
[C---:B--2---:R-:W-:Y:S01]  /*47a0*/  @P0 FFMA R20, R14.reuse, R14, R3 ;  /* 0x0000000e0e140223 */ /* 0x044fe20000000003 */
[----:B------:R-:W-:Y:S01]  /*47b0*/  @P0 FFMA R21, R14, R17, R0 ;  /* 0x000000110e150223 */ /* 0x000fe20000000000 */
[-C--:B------:R-:W-:Y:S02]  /*47c0*/  @!P1 FFMA R19, R6, R6.reuse, R19 ;  /* 0x0000000606139223 */ /* 0x080fe40000000013 */
[C---:B---3--:R-:W-:Y:S01]  /*47d0*/  @!P1 FFMA R20, R5.reuse, R5, R20 ;  /* 0x0000000505149223 */ /* 0x048fe20000000014 */
[----:B------:R-:W-:-:S07]  /*47e0*/  @!P1 FFMA R21, R5, R6, R21 ;  /* 0x0000000605159223 */ /* 0x000fce0000000015 */
.L_x_40:
        /* <DEDUP_REMOVED lines=10> */
.L_x_45:
[C---:B-1----:R-:W-:Y:S01]  /*4890*/  FMUL.FTZ R3, R5.reuse, R20 ;  /* 0x0000001405037220 */ /* 0x042fe20000410000 */
[----:B------:R-:W-:-:S03]  /*48a0*/  FMUL.FTZ R0, R5, 0.5 ;  /* 0x3f00000005007820 */ /* 0x000fc60000410000 */
[----:B------:R-:W-:-:S04]  /*48b0*/  FFMA R20, -R3, R3, R20 ;  /* 0x0000000303147223 */ /* 0x000fc80000000114 */
[----:B------:R-:W-:-:S07]  /*48c0*/  FFMA R3, R20, R0, R3 ;  /* 0x0000000014037223 */ /* 0x000fce0000000003 */
.L_x_46:
[----:B------:R-:W-:Y:S05]  /*48d0*/  BSYNC.RECONVERGENT B0 ;  /* 0x0000000000007941 */ /* 0x000fea0003800200 */
.L_x_44:
[----:B------:R-:W-:Y:S01]  /*48e0*/  IADD3 R0, PT, PT, R19, -0xd000000, RZ ;  /* 0xf300000013007810 */ /* 0x000fe20007ffe0ff */
[----:B------:R0:W1:Y:S03]  /*48f0*/  MUFU.RSQ R4, R19 ;  /* 0x0000001300047308 */ /* 0x0000660000001400 */
[----:B------:R-:W-:-:S13]  /*4900*/  ISETP.GT.U32.AND P0, PT, R0, 0x727fffff, PT ;  /* 0x727fffff0000780c */ /* 0x000fda0003f04070 */
[----:B0-----:R-:W-:Y:S05]  /*4910*/  @!P0 BRA `(.L_x_47) ;  /* 0x0000000000188947 */ /* 0x001fea0003800000 */
[----:B------:R-:W-:Y:S01]  /*4920*/  BSSY.RECONVERGENT B0, `(.L_x_48) ;  /* 0x0000004000007945 */ /* 0x000fe20003800200 */
[----:B------:R-:W-:Y:S02]  /*4930*/  MOV R0, R19 ;  /* 0x0000001300007202 */ /* 0x000fe40000000f00 */
[----:B------:R-:W-:-:S07]  /*4940*/  MOV R9, 0x4960 ;  /* 0x0000496000097802 */ /* 0x000fce0000000f00 */
[----:B-1----:R-:W-:Y:S05]  /*4950*/  CALL.REL.NOINC `($__internal_0_$__cuda_sm20_sqrt_rn_f32_slowpath) ;  /* 0x0000000000f07944 */ /* 0x002fea0003c00000 */
[----:B------:R-:W-:Y:S05]  /*4960*/  BSYNC.RECONVERGENT B0 ;  /* 0x0000000000007941 */ /* 0x000fea0003800200 */
.L_x_48:
[----:B------:R-:W-:Y:S05]  /*4970*/  BRA `(.L_x_49) ;  /* 0x0000000000107947 */ /* 0x000fea0003800000 */
.L_x_47:
[C---:B-1----:R-:W-:Y:S01]  /*4980*/  FMUL.FTZ R0, R4.reuse, R19 ;  /* 0x0000001304007220 */ /* 0x042fe20000410000 */
[----:B------:R-:W-:-:S03]  /*4990*/  FMUL.FTZ R4, R4, 0.5 ;  /* 0x3f00000004047820 */ /* 0x000fc60000410000 */
[----:B------:R-:W-:-:S04]  /*49a0*/  FFMA R19, -R0, R0, R19 ;  /* 0x0000000000137223 */ /* 0x000fc80000000113 */
[----:B------:R-:W-:-:S07]  /*49b0*/  FFMA R0, R19, R4, R0 ;  /* 0x0000000413007223 */ /* 0x000fce0000000000 */
.L_x_49:
[----:B------:R-:W-:-:S04]  /*49c0*/  FSETP.GT.AND P0, PT, R0, 9.9999999392252902908e-09, PT ;  /* 0x322bcc770000780b */ /* 0x000fc80003f04000 */
[----:B------:R-:W-:-:S13]  /*49d0*/  FSETP.LEU.OR P0, PT, R3, 9.9999999392252902908e-09, !P0 ;  /* 0x322bcc770300780b */ /* 0x000fda000470b400 */
[----:B------:R-:W-:Y:S05]  /*49e0*/  @P0 BRA `(.L_x_50) ;  /* 0x0000000000bc0947 */ /* 0x000fea0003800000 */
[----:B------:R-:W-:Y:S01]  /*49f0*/  FMUL R6, R0, R3 ;  /* 0x0000000300067220 */ /* 0x000fe20000400000 */
[----:B------:R-:W-:Y:S03]  /*4a00*/  BSSY.RECONVERGENT B0, `(.L_x_51) ;  /* 0x000000d000007945 */ /* 0x000fe60003800200 */
[----:B------:R-:W0:Y:S08]  /*4a10*/  MUFU.RCP R0, R6 ;  /* 0x0000000600007308 */ /* 0x000e300000001000 */
        /* <DEDUP_REMOVED lines=8> */
[----:B------:R-:W-:Y:S02]  /*4aa0*/  MOV R3, R6 ;  /* 0x0000000600037202 */ /* 0x000fe40000000f00 */
[----:B------:R-:W-:-:S07]  /*4ab0*/  MOV R4, 0x4ad0 ;  /* 0x00004ad000047802 */ /* 0x000fce0000000f00 */
[----:B------:R-:W-:Y:S05]  /*4ac0*/  CALL.REL.NOINC `($__internal_1_$__cuda_sm3x_div_rn_noftz_f32_slowpath) ;  /* 0x0000000000f07944 */ /* 0x000fea0003c00000 */
.L_x_52:
[----:B------:R-:W-:Y:S05]  /*4ad0*/  BSYNC.RECONVERGENT B0 ;  /* 0x0000000000007941 */ /* 0x000fea0003800200 */
.L_x_51:
[----:B------:R-:W-:Y:S01]  /*4ae0*/  HFMA2 R3, -RZ, RZ, 1.75, 0 ;  /* 0x3f000000ff037431 */ /* 0x000fe200000001ff */
[----:B------:R-:W-:Y:S01]  /*4af0*/  FMNMX R0, R0, 1, PT ;  /* 0x3f80000000007809 */ /* 0x000fe20003800000 */
[----:B------:R-:W-:-:S03]  /*4b00*/  HFMA2 R7, -RZ, RZ, 1.9599609375, 20144 ;  /* 0x3fd774ebff077431 */ /* 0x000fc600000001ff */
[----:B------:R-:W-:-:S04]  /*4b10*/  FMNMX R0, R0, -1, !PT ;  /* 0xbf80000000007809 */ /* 0x000fc80007800000 */
[C---:B------:R-:W-:Y:S01]  /*4b20*/  FSETP.NEU.AND P1, PT, |R0|.reuse, 1, PT ;  /* 0x3f8000000000780b */ /* 0x040fe20003f2d200 */
[C---:B------:R-:W-:Y:S01]  /*4b30*/  FFMA R3, |R0|.reuse, -R3, 0.5 ;  /* 0x3f00000000037423 */ /* 0x040fe20000000a03 */
[----:B------:R-:W-:-:S03]  /*4b40*/  FSETP.GT.AND P0, PT, |R0|, 0.56000000238418579102, PT ;  /* 0x3f0f5c290000780b */ /* 0x000fc60003f04200 */
[----:B------:R-:W0:Y:S02]  /*4b50*/  MUFU.RSQ R4, R3 ;  /* 0x0000000300047308 */ /* 0x000e240000001400 */
[----:B0-----:R-:W-:Y:S01]  /*4b60*/  FMUL R5, R3, R4 ;  /* 0x0000000403057220 */ /* 0x001fe20000400000 */
[----:B------:R-:W-:-:S04]  /*4b70*/  FMUL R4, R4, -0.5 ;  /* 0xbf00000004047820 */ /* 0x000fc80000400000 */
[----:B------:R-:W-:-:S04]  /*4b80*/  FFMA R4, R5, R4, 0.5 ;  /* 0x3f00000005047423 */ /* 0x000fc80000000004 */
[----:B------:R-:W-:-:S05]  /*4b90*/  FFMA R4, R5, R4, R5 ;  /* 0x0000000405047223 */ /* 0x000fca0000000005 */
[----:B------:R-:W-:Y:S02]  /*4ba0*/  FSEL R5, R4, RZ, P1 ;  /* 0x000000ff04057208 */ /* 0x000fe40000800000 */
[----:B------:R-:W-:Y:S02]  /*4bb0*/  MOV R4, 0x3d10ecef ;  /* 0x3d10ecef00047802 */ /* 0x000fe40000000f00 */
[----:B------:R-:W-:Y:S02]  /*4bc0*/  FSEL R5, R5, |R0|, P0 ;  /* 0x4000000005057208 */ /* 0x000fe40000000000 */
[----:B------:R-:W-:Y:S02]  /*4bd0*/  FSETP.GT.AND P1, PT, R0, 0.56000000238418579102, PT ;  /* 0x3f0f5c290000780b */ /* 0x000fe40003f24000 */
[----:B------:R-:W-:-:S05]  /*4be0*/  LOP3.LUT R6, R5, 0x80000000, R0, 0xb8, !PT ;  /* 0x8000000005067812 */ /* 0x000fca00078eb800 */
[----:B------:R-:W-:-:S04]  /*4bf0*/  FMUL R3, R6, R6 ;  /* 0x0000000606037220 */ /* 0x000fc80000400000 */
[----:B------:R-:W-:-:S04]  /*4c00*/  FFMA R4, R3, R4, 0.016980519518256187439 ;  /* 0x3c8b1abb03047423 */ /* 0x000fc80000000004 */
[----:B------:R-:W-:-:S04]  /*4c10*/  FFMA R4, R3, R4, 0.030762933194637298584 ;  /* 0x3cfc028c03047423 */ /* 0x000fc80000000004 */
[----:B------:R-:W-:-:S04]  /*4c20*/  FFMA R4, R3, R4, 0.044709417968988418579 ;  /* 0x3d37213903047423 */ /* 0x000fc80000000004 */
[C---:B------:R-:W-:Y:S02]  /*4c30*/  FFMA R8, R3.reuse, R4, 0.074989043176174163818 ;  /* 0x3d9993db03087423 */ /* 0x040fe40000000004 */
[----:B------:R-:W0:Y:S02]  /*4c40*/  LDC.64 R4, c[0x0][0x390] ;  /* 0x0000e400ff047b82 */ /* 0x000e240000000a00 */
[----:B------:R-:W-:-:S04]  /*4c50*/  FFMA R8, R3, R8, 0.16666707396507263184 ;  /* 0x3e2aaac603087423 */ /* 0x000fc80000000008 */
[----:B------:R-:W-:-:S04]  /*4c60*/  FMUL R3, R3, R8 ;  /* 0x0000000803037220 */ /* 0x000fc80000400000 */
[----:B------:R-:W-:-:S05]  /*4c70*/  FFMA R3, R6, R3, R6 ;  /* 0x0000000306037223 */ /* 0x000fca0000000006 */
[----:B------:R-:W-:-:S05]  /*4c80*/  FSEL R0, R3, -R3, P0 ;  /* 0x8000000303007208 */ /* 0x000fca0000000000 */
[----:B------:R-:W-:Y:S01]  /*4c90*/  @!P1 FFMA R3, R7, 0.93318945169448852539, R0 ;  /* 0x3f6ee58107039823 */ /* 0x000fe20000000000 */
[----:B0-----:R-:W-:-:S04]  /*4ca0*/  IMAD.WIDE R4, R2, 0x4, R4 ;  /* 0x0000000402047825 */ /* 0x001fc800078e0204 */
[----:B------:R-:W-:-:S05]  /*4cb0*/  @P0 FADD R3, R3, R3 ;  /* 0x0000000303030221 */ /* 0x000fca0000000000 */
[----:B------:R-:W-:Y:S01]  /*4cc0*/  STG.E desc[UR16][R4.64], R3 ;  /* 0x0000000304007986 */ /* 0x000fe2000c101910 */
[----:B------:R-:W-:Y:S05]  /*4cd0*/  EXIT ;  /* 0x000000000000794d */ /* 0x000fea0003800000 */
.L_x_50:
[----:B------:R-:W0:Y:S02]  /*4ce0*/  LDC.64 R4, c[0x0][0x390] ;  /* 0x0000e400ff047b82 */ /* 0x000e240000000a00 */
[----:B0-----:R-:W-:-:S05]  /*4cf0*/  IMAD.WIDE R4, R2, 0x4, R4 ;  /* 0x0000000402047825 */ /* 0x001fca00078e0204 */
[----:B------:R-:W-:Y:S01]  /*4d00*/  STG.E desc[UR16][R4.64], RZ ;  /* 0x000000ff04007986 */ /* 0x000fe2000c101910 */
[----:B------:R-:W-:Y:S05]  /*4d10*/  EXIT ;  /* 0x000000000000794d */ /* 0x000fea0003800000 */
        .weak           $__internal_0_$__cuda_sm20_sqrt_rn_f32_slowpath
        .type           $__internal_0_$__cuda_sm20_sqrt_rn_f32_slowpath,@function
        .size           $__internal_0_$__cuda_sm20_sqrt_rn_f32_slowpath,($__internal_1_$__cuda_sm3x_div_rn_noftz_f32_slowpath - $__internal_0_$__cuda_sm20_sqrt_rn_f32_slowpath)
$__internal_0_$__cuda_sm20_sqrt_rn_f32_slowpath:
[----:B------:R-:W-:-:S13]  /*4d20*/  LOP3.LUT P0, RZ, R0, 0x7fffffff, RZ, 0xc0, !PT ;  /* 0x7fffffff00ff7812 */ /* 0x000fda000780c0ff */
[----:B------:R-:W-:Y:S01]  /*4d30*/  @!P0 MOV R4, R0 ;  /* 0x0000000000048202 */ /* 0x000fe20000000f00 */
[----:B------:R-:W-:Y:S06]  /*4d40*/  @!P0 BRA `(.L_x_53) ;  /* 0x0000000000408947 */ /* 0x000fec0003800000 */
[----:B------:R-:W-:-:S13]  /*4d50*/  FSETP.GEU.FTZ.AND P0, PT, R0, RZ, PT ;  /* 0x000000ff0000720b */ /* 0x000fda0003f1e000 */
[----:B------:R-:W-:Y:S01]  /*4d60*/  @!P0 MOV R4, 0x7fffffff ;  /* 0x7fffffff00048802 */ /* 0x000fe20000000f00 */
[----:B------:R-:W-:Y:S06]  /*4d70*/  @!P0 BRA `(.L_x_53) ;  /* 0x0000000000348947 */ /* 0x000fec0003800000 */
[----:B------:R-:W-:-:S13]  /*4d80*/  FSETP.GTU.FTZ.AND P0, PT, |R0|, +INF , PT ;  /* 0x7f8000000000780b */ /* 0x000fda0003f1c200 */
[----:B------:R-:W-:Y:S01]  /*4d90*/  @P0 FADD.FTZ R4, R0, 1 ;  /* 0x3f80000000040421 */ /* 0x000fe20000010000 */
[----:B------:R-:W-:Y:S06]  /*4da0*/  @P0 BRA `(.L_x_53) ;  /* 0x0000000000280947 */ /* 0x000fec0003800000 */
[----:B------:R-:W-:-:S13]  /*4db0*/  FSETP.NEU.FTZ.AND P0, PT, |R0|, +INF , PT ;  /* 0x7f8000000000780b */ /* 0x000fda0003f1d200 */
[----:B------:R-:W-:-:S04]  /*4dc0*/  @P0 FFMA R5, R0, 1.84467440737095516160e+19, RZ ;  /* 0x5f80000000050823 */ /* 0x000fc800000000ff */
[----:B------:R-:W0:Y:S02]  /*4dd0*/  @P0 MUFU.RSQ R4, R5 ;  /* 0x0000000500040308 */ /* 0x000e240000001400 */
[----:B0-----:R-:W-:Y:S01]  /*4de0*/  @P0 FMUL.FTZ R6, R5, R4 ;  /* 0x0000000405060220 */ /* 0x001fe20000410000 */
[----:B------:R-:W-:Y:S01]  /*4df0*/  @P0 FMUL.FTZ R8, R4, 0.5 ;  /* 0x3f00000004080820 */ /* 0x000fe20000410000 */
[----:B------:R-:W-:Y:S02]  /*4e00*/  @!P0 MOV R4, R0 ;  /* 0x0000000000048202 */ /* 0x000fe40000000f00 */
[----:B------:R-:W-:-:S04]  /*4e10*/  @P0 FADD.FTZ R7, -R6, -RZ ;  /* 0x800000ff06070221 */ /* 0x000fc80000010100 */
[----:B------:R-:W-:-:S04]  /*4e20*/  @P0 FFMA R7, R6, R7, R5 ;  /* 0x0000000706070223 */ /* 0x000fc80000000005 */
[----:B------:R-:W-:-:S04]  /*4e30*/  @P0 FFMA R7, R7, R8, R6 ;  /* 0x0000000807070223 */ /* 0x000fc80000000006 */
[----:B------:R-:W-:-:S07]  /*4e40*/  @P0 FMUL.FTZ R4, R7, 2.3283064365386962891e-10 ;  /* 0x2f80000007040820 */ /* 0x000fce0000410000 */
.L_x_53:
[----:B------:R-:W-:Y:S01]  /*4e50*/  HFMA2 R5, -RZ, RZ, 0, 0 ;  /* 0x00000000ff057431 */ /* 0x000fe200000001ff */
[----:B------:R-:W-:Y:S02]  /*4e60*/  MOV R0, R4 ;  /* 0x0000000400007202 */ /* 0x000fe40000000f00 */
[----:B------:R-:W-:-:S04]  /*4e70*/  MOV R4, R9 ;  /* 0x0000000900047202 */ /* 0x000fc80000000f00 */
[----:B------:R-:W-:Y:S05]  /*4e80*/  RET.REL.NODEC R4 `(unified_distance_kernel) ;  /* 0xffffffb0045c7950 */ /* 0x000fea0003c3ffff */
        .weak           $__internal_1_$__cuda_sm3x_div_rn_noftz_f32_slowpath
        .type           $__internal_1_$__cuda_sm3x_div_rn_noftz_f32_slowpath,@function
        .size           $__internal_1_$__cuda_sm3x_div_rn_noftz_f32_slowpath,(.L_x_182 - $__internal_1_$__cuda_sm3x_div_rn_noftz_f32_slowpath)
$__internal_1_$__cuda_sm3x_div_rn_noftz_f32_slowpath:
[----:B------:R-:W-:Y:S01]  /*4e90*/  SHF.R.U32.HI R6, RZ, 0x17, R3 ;  /* 0x00000017ff067819 */ /* 0x000fe20000011603 */
[----:B------:R-:W-:Y:S01]  /*4ea0*/  BSSY.RECONVERGENT B1, `(.L_x_54) ;  /* 0x0000062000017945 */ /* 0x000fe20003800200 */
[----:B------:R-:W-:Y:S02]  /*4eb0*/  SHF.R.U32.HI R5, RZ, 0x17, R0 ;  /* 0x00000017ff057819 */ /* 0x000fe40000011600 */
[----:B------:R-:W-:Y:S02]  /*4ec0*/  LOP3.LUT R10, R6, 0xff, RZ, 0xc0, !PT ;  /* 0x000000ff060a7812 */ /* 0x000fe400078ec0ff */
[----:B------:R-:W-:Y:S02]  /*4ed0*/  LOP3.LUT R8, R5, 0xff, RZ, 0xc0, !PT ;  /* 0x000000ff05087812 */ /* 0x000fe400078ec0ff */
[----:B------:R-:W-:Y:S02]  /*4ee0*/  IADD3 R7, PT, PT, R10, -0x1, RZ ;  /* 0xffffffff0a077810 */ /* 0x000fe40007ffe0ff */
[----:B------:R-:W-:-:S02]  /*4ef0*/  IADD3 R6, PT, PT, R8, -0x1, RZ ;  /* 0xffffffff08067810 */ /* 0x000fc40007ffe0ff */
[----:B------:R-:W-:-:S04]  /*4f00*/  ISETP.GT.U32.AND P0, PT, R7, 0xfd, PT ;  /* 0x000000fd0700780c */ /* 0x000fc80003f04070 */
[----:B------:R-:W-:-:S13]  /*4f10*/  ISETP.GT.U32.OR P0, PT, R6, 0xfd, P0 ;  /* 0x000000fd0600780c */ /* 0x000fda0000704470 */
[----:B------:R-:W-:Y:S01]  /*4f20*/  @!P0 MOV R5, RZ ;  /* 0x000000ff00058202 */ /* 0x000fe20000000f00 */
[----:B------:R-:W-:Y:S06]  /*4f30*/  @!P0 BRA `(.L_x_55) ;  /* 0x00000000005c8947 */ /* 0x000fec0003800000 */
[----:B------:R-:W-:Y:S02]  /*4f40*/  FSETP.GTU.FTZ.AND P0, PT, |R0|, +INF , PT ;  /* 0x7f8000000000780b */ /* 0x000fe40003f1c200 */
[----:B------:R-:W-:-:S04]  /*4f50*/  FSETP.GTU.FTZ.AND P1, PT, |R3|, +INF , PT ;  /* 0x7f8000000300780b */ /* 0x000fc80003f3c200 */
[----:B------:R-:W-:-:S13]  /*4f60*/  PLOP3.LUT P0, PT, P0, P1, PT, 0xf8, 0x8f ;  /* 0x00000000008f781c */ /* 0x000fda0000703f70 */
[----:B------:R-:W-:Y:S05]  /*4f70*/  @P0 BRA `(.L_x_56) ;  /* 0x00000004004c0947 */ /* 0x000fea0003800000 */
[----:B------:R-:W-:-:S13]  /*4f80*/  LOP3.LUT P0, RZ, R3, 0x7fffffff, R0, 0xc8, !PT ;  /* 0x7fffffff03ff7812 */ /* 0x000fda000780c800 */
[----:B------:R-:W-:Y:S05]  /*4f90*/  @!P0 BRA `(.L_x_57) ;  /* 0x00000004003c8947 */ /* 0x000fea0003800000 */
[C---:B------:R-:W-:Y:S02]  /*4fa0*/  FSETP.NEU.FTZ.AND P2, PT, |R0|.reuse, +INF , PT ;  /* 0x7f8000000000780b */ /* 0x040fe40003f5d200 */
[----:B------:R-:W-:Y:S02]  /*4fb0*/  FSETP.NEU.FTZ.AND P1, PT, |R3|, +INF , PT ;  /* 0x7f8000000300780b */ /* 0x000fe40003f3d200 */
[----:B------:R-:W-:-:S11]  /*4fc0*/  FSETP.NEU.FTZ.AND P0, PT, |R0|, +INF , PT ;  /* 0x7f8000000000780b */ /* 0x000fd60003f1d200 */
[----:B------:R-:W-:Y:S05]  /*4fd0*/  @!P1 BRA !P2, `(.L_x_57) ;  /* 0x00000004002c9947 */ /* 0x000fea0005000000 */
[----:B------:R-:W-:-:S04]  /*4fe0*/  LOP3.LUT P2, RZ, R0, 0x7fffffff, RZ, 0xc0, !PT ;  /* 0x7fffffff00ff7812 */ /* 0x000fc8000784c0ff */
[----:B------:R-:W-:-:S13]  /*4ff0*/  PLOP3.LUT P1, PT, P1, P2, PT, 0x2f, 0xf2 ;  /* 0x0000000000f2781c */ /* 0x000fda0000f24577 */
[----:B------:R-:W-:Y:S05]  /*5000*/  @P1 BRA `(.L_x_58) ;  /* 0x0000000400181947 */ /* 0x000fea0003800000 */
[----:B------:R-:W-:-:S04]  /*5010*/  LOP3.LUT P1, RZ, R3, 0x7fffffff, RZ, 0xc0, !PT ;  /* 0x7fffffff03ff7812 */ /* 0x000fc8000782c0ff */
[----:B------:R-:W-:-:S13]  /*5020*/  PLOP3.LUT P0, PT, P0, P1, PT, 0x2f, 0xf2 ;  /* 0x0000000000f2781c */ /* 0x000fda0000702577 */
[----:B------:R-:W-:Y:S05]  /*5030*/  @P0 BRA `(.L_x_59) ;  /* 0x0000000400000947 */ /* 0x000fea0003800000 */
[----:B------:R-:W-:Y:S02]  /*5040*/  ISETP.GE.AND P0, PT, R6, RZ, PT ;  /* 0x000000ff0600720c */ /* 0x000fe40003f06270 */
[----:B------:R-:W-:-:S11]  /*5050*/  ISETP.GE.AND P1, PT, R7, RZ, PT ;  /* 0x000000ff0700720c */ /* 0x000fd60003f26270 */
[----:B------:R-:W-:Y:S01]  /*5060*/  @P0 MOV R5, RZ ;  /* 0x000000ff00050202 */ /* 0x000fe20000000f00 */
[----:B------:R-:W-:Y:S01]  /*5070*/  @!P0 FFMA R0, R0, 1.84467440737095516160e+19, RZ ;  /* 0x5f80000000008823 */ /* 0x000fe200000000ff */
[----:B------:R-:W-:Y:S01]  /*5080*/  @!P0 MOV R5, 0xffffffc0 ;  /* 0xffffffc000058802 */ /* 0x000fe20000000f00 */
[----:B------:R-:W-:-:S03]  /*5090*/  @!P1 FFMA R3, R3, 1.84467440737095516160e+19, RZ ;  /* 0x5f80000003039823 */ /* 0x000fc600000000ff */
[----:B------:R-:W-:-:S07]  /*50a0*/  @!P1 IADD3 R5, PT, PT, R5, 0x40, RZ ;  /* 0x0000004005059810 */ /* 0x000fce0007ffe0ff */
.L_x_55:
[----:B------:R-:W-:Y:S01]  /*50b0*/  LEA R6, R10, 0xc0800000, 0x17 ;  /* 0xc08000000a067811 */ /* 0x000fe200078eb8ff */
[----:B------:R-:W-:Y:S03]  /*50c0*/  BSSY.RECONVERGENT B2, `(.L_x_60) ;  /* 0x0000036000027945 */ /* 0x000fe60003800200 */
[----:B------:R-:W-:Y:S02]  /*50d0*/  IADD3 R6, PT, PT, -R6, R3, RZ ;  /* 0x0000000306067210 */ /* 0x000fe40007ffe1ff */
[----:B------:R-:W-:Y:S02]  /*50e0*/  IADD3 R3, PT, PT, R8, -0x7f, RZ ;  /* 0xffffff8108037810 */ /* 0x000fe40007ffe0ff */
[----:B------:R0:W1:Y:S01]  /*50f0*/  MUFU.RCP R7, R6 ;  /* 0x0000000600077308 */ /* 0x0000620000001000 */
[----:B------:R-:W-:Y:S02]  /*5100*/  FADD.FTZ R9, -R6, -RZ ;  /* 0x800000ff06097221 */ /* 0x000fe40000010100 */
[C---:B------:R-:W-:Y:S01]  /*5110*/  IMAD R0, R3.reuse, -0x800000, R0 ;  /* 0xff80000003007824 */ /* 0x040fe200078e0200 */
[----:B0-----:R-:W-:-:S04]  /*5120*/  IADD3 R6, PT, PT, R3, 0x7f, -R10 ;  /* 0x0000007f03067810 */ /* 0x001fc80007ffe80a */
[----:B------:R-:W-:Y:S01]  /*5130*/  IADD3 R6, PT, PT, R6, R5, RZ ;  /* 0x0000000506067210 */ /* 0x000fe20007ffe0ff */
[----:B-1----:R-:W-:-:S04]  /*5140*/  FFMA R8, R7, R9, 1 ;  /* 0x3f80000007087423 */ /* 0x002fc80000000009 */
[----:B------:R-:W-:-:S04]  /*5150*/  FFMA R12, R7, R8, R7 ;  /* 0x00000008070c7223 */ /* 0x000fc80000000007 */
[----:B------:R-:W-:-:S04]  /*5160*/  FFMA R7, R0, R12, RZ ;  /* 0x0000000c00077223 */ /* 0x000fc800000000ff */
[----:B------:R-:W-:-:S04]  /*5170*/  FFMA R8, R9, R7, R0 ;  /* 0x0000000709087223 */ /* 0x000fc80000000000 */
[----:B------:R-:W-:-:S04]  /*5180*/  FFMA R7, R12, R8, R7 ;  /* 0x000000080c077223 */ /* 0x000fc80000000007 */
[----:B------:R-:W-:-:S04]  /*5190*/  FFMA R8, R9, R7, R0 ;  /* 0x0000000709087223 */ /* 0x000fc80000000000 */
[----:B------:R-:W-:-:S05]  /*51a0*/  FFMA R0, R12, R8, R7 ;  /* 0x000000080c007223 */ /* 0x000fca0000000007 */
[----:B------:R-:W-:-:S04]  /*51b0*/  SHF.R.U32.HI R3, RZ, 0x17, R0 ;  /* 0x00000017ff037819 */ /* 0x000fc80000011600 */
[----:B------:R-:W-:-:S04]  /*51c0*/  LOP3.LUT R3, R3, 0xff, RZ, 0xc0, !PT ;  /* 0x000000ff03037812 */ /* 0x000fc800078ec0ff */
[----:B------:R-:W-:-:S04]  /*51d0*/  IADD3 R9, PT, PT, R3, R6, RZ ;  /* 0x0000000603097210 */ /* 0x000fc80007ffe0ff */
[----:B------:R-:W-:-:S04]  /*51e0*/  IADD3 R3, PT, PT, R9, -0x1, RZ ;  /* 0xffffffff09037810 */ /* 0x000fc80007ffe0ff */
[----:B------:R-:W-:-:S13]  /*51f0*/  ISETP.GE.U32.AND P0, PT, R3, 0xfe, PT ;  /* 0x000000fe0300780c */ /* 0x000fda0003f06070 */
[----:B------:R-:W-:Y:S05]  /*5200*/  @!P0 BRA `(.L_x_61) ;  /* 0x0000000000808947 */ /* 0x000fea0003800000 */
[----:B------:R-:W-:-:S13]  /*5210*/  ISETP.GT.AND P0, PT, R9, 0xfe, PT ;  /* 0x000000fe0900780c */ /* 0x000fda0003f04270 */
[----:B------:R-:W-:Y:S05]  /*5220*/  @P0 BRA `(.L_x_62) ;  /* 0x00000000006c0947 */ /* 0x000fea0003800000 */
[----:B------:R-:W-:-:S13]  /*5230*/  ISETP.GE.AND P0, PT, R9, 0x1, PT ;  /* 0x000000010900780c */ /* 0x000fda0003f06270 */
[----:B------:R-:W-:Y:S05]  /*5240*/  @P0 BRA `(.L_x_63) ;  /* 0x0000000000740947 */ /* 0x000fea0003800000 */
[----:B------:R-:W-:Y:S02]  /*5250*/  ISETP.GE.AND P0, PT, R9, -0x18, PT ;  /* 0xffffffe80900780c */ /* 0x000fe40003f06270 */
[----:B------:R-:W-:-:S11]  /*5260*/  LOP3.LUT R0, R0, 0x80000000, RZ, 0xc0, !PT ;  /* 0x8000000000007812 */ /* 0x000fd600078ec0ff */
[----:B------:R-:W-:Y:S05]  /*5270*/  @!P0 BRA `(.L_x_63) ;  /* 0x0000000000688947 */ /* 0x000fea0003800000 */
[CCC-:B------:R-:W-:Y:S01]  /*5280*/  FFMA.RZ R3, R12.reuse, R8.reuse, R7.reuse ;  /* 0x000000080c037223 */ /* 0x1c0fe2000000c007 */
[CCC-:B------:R-:W-:Y:S01]  /*5290*/  FFMA.RM R6, R12.reuse, R8.reuse, R7.reuse ;  /* 0x000000080c067223 */ /* 0x1c0fe20000004007 */
[C---:B------:R-:W-:Y:S02]  /*52a0*/  ISETP.NE.AND P2, PT, R9.reuse, RZ, PT ;  /* 0x000000ff0900720c */ /* 0x040fe40003f45270 */
[----:B------:R-:W-:Y:S02]  /*52b0*/  ISETP.NE.AND P1, PT, R9, RZ, PT ;  /* 0x000000ff0900720c */ /* 0x000fe40003f25270 */
[----:B------:R-:W-:Y:S01]  /*52c0*/  LOP3.LUT R5, R3, 0x7fffff, RZ, 0xc0, !PT ;  /* 0x007fffff03057812 */ /* 0x000fe200078ec0ff */
[----:B------:R-:W-:Y:S01]  /*52d0*/  FFMA.RP R3, R12, R8, R7 ;  /* 0x000000080c037223 */ /* 0x000fe20000008007 */
[----:B------:R-:W-:Y:S02]  /*52e0*/  IADD3 R8, PT, PT, R9, 0x20, RZ ;  /* 0x0000002009087810 */ /* 0x000fe40007ffe0ff */
[----:B------:R-:W-:-:S02]  /*52f0*/  LOP3.LUT R5, R5, 0x800000, RZ, 0xfc, !PT ;  /* 0x0080000005057812 */ /* 0x000fc400078efcff */
[----:B------:R-:W-:Y:S02]  /*5300*/  IADD3 R7, PT, PT, -R9, RZ, RZ ;  /* 0x000000ff09077210 */ /* 0x000fe40007ffe1ff */
[----:B------:R-:W-:Y:S02]  /*5310*/  SHF.L.U32 R8, R5, R8, RZ ;  /* 0x0000000805087219 */ /* 0x000fe400000006ff */
[----:B------:R-:W-:Y:S02]  /*5320*/  FSETP.NEU.FTZ.AND P0, PT, R3, R6, PT ;  /* 0x000000060300720b */ /* 0x000fe40003f1d000 */
[----:B------:R-:W-:Y:S02]  /*5330*/  SEL R6, R7, RZ, P2 ;  /* 0x000000ff07067207 */ /* 0x000fe40001000000 */
[----:B------:R-:W-:Y:S02]  /*5340*/  ISETP.NE.AND P1, PT, R8, RZ, P1 ;  /* 0x000000ff0800720c */ /* 0x000fe40000f25270 */
[----:B------:R-:W-:-:S02]  /*5350*/  SHF.R.U32.HI R6, RZ, R6, R5 ;  /* 0x00000006ff067219 */ /* 0x000fc40000011605 */
[----:B------:R-:W-:Y:S02]  /*5360*/  PLOP3.LUT P0, PT, P0, P1, PT, 0xf8, 0x8f ;  /* 0x00000000008f781c */ /* 0x000fe40000703f70 */
[----:B------:R-:W-:Y:S02]  /*5370*/  SHF.R.U32.HI R8, RZ, 0x1, R6 ;  /* 0x00000001ff087819 */ /* 0x000fe40000011606 */
[----:B------:R-:W-:-:S04]  /*5380*/  SEL R3, RZ, 0x1, !P0 ;  /* 0x00000001ff037807 */ /* 0x000fc80004000000 */
[----:B------:R-:W-:-:S04]  /*5390*/  LOP3.LUT R3, R3, 0x1, R8, 0xf8, !PT ;  /* 0x0000000103037812 */ /* 0x000fc800078ef808 */
[----:B------:R-:W-:-:S04]  /*53a0*/  LOP3.LUT R3, R3, R6, RZ, 0xc0, !PT ;  /* 0x0000000603037212 */ /* 0x000fc800078ec0ff */
[----:B------:R-:W-:-:S04]  /*53b0*/  IADD3 R3, PT, PT, R8, R3, RZ ;  /* 0x0000000308037210 */ /* 0x000fc80007ffe0ff */
[----:B------:R-:W-:Y:S01]  /*53c0*/  LOP3.LUT R0, R3, R0, RZ, 0xfc, !PT ;  /* 0x0000000003007212 */ /* 0x000fe200078efcff */
[----:B------:R-:W-:Y:S06]  /*53d0*/  BRA `(.L_x_63) ;  /* 0x0000000000107947 */ /* 0x000fec0003800000 */
.L_x_62:
[----:B------:R-:W-:-:S04]  /*53e0*/  LOP3.LUT R0, R0, 0x80000000, RZ, 0xc0, !PT ;  /* 0x8000000000007812 */ /* 0x000fc800078ec0ff */
[----:B------:R-:W-:Y:S01]  /*53f0*/  LOP3.LUT R0, R0, 0x7f800000, RZ, 0xfc, !PT ;  /* 0x7f80000000007812 */ /* 0x000fe200078efcff */
[----:B------:R-:W-:Y:S06]  /*5400*/  BRA `(.L_x_63) ;  /* 0x0000000000047947 */ /* 0x000fec0003800000 */
.L_x_61:
[----:B------:R-:W-:-:S07]  /*5410*/  LEA R0, R6, R0, 0x17 ;  /* 0x0000000006007211 */ /* 0x000fce00078eb8ff */
.L_x_63:
[----:B------:R-:W-:Y:S05]  /*5420*/  BSYNC.RECONVERGENT B2 ;  /* 0x0000000000027941 */ /* 0x000fea0003800200 */
.L_x_60:
[----:B------:R-:W-:Y:S05]  /*5430*/  BRA `(.L_x_64) ;  /* 0x0000000000207947 */ /* 0x000fea0003800000 */
.L_x_59:
[----:B------:R-:W-:-:S04]  /*5440*/  LOP3.LUT R0, R3, 0x80000000, R0, 0x48, !PT ;  /* 0x8000000003007812 */ /* 0x000fc800078e4800 */
[----:B------:R-:W-:Y:S01]  /*5450*/  LOP3.LUT R0, R0, 0x7f800000, RZ, 0xfc, !PT ;  /* 0x7f80000000007812 */ /* 0x000fe200078efcff */
[----:B------:R-:W-:Y:S06]  /*5460*/  BRA `(.L_x_64) ;  /* 0x0000000000147947 */ /* 0x000fec0003800000 */
.L_x_58:
[----:B------:R-:W-:Y:S01]  /*5470*/  LOP3.LUT R0, R3, 0x80000000, R0, 0x48, !PT ;  /* 0x8000000003007812 */ /* 0x000fe200078e4800 */
[----:B------:R-:W-:Y:S06]  /*5480*/  BRA `(.L_x_64) ;  /* 0x00000000000c7947 */ /* 0x000fec0003800000 */
.L_x_57:
[----:B------:R-:W0:Y:S01]  /*5490*/  MUFU.RSQ R0, -QNAN ;  /* 0xffc0000000007908 */ /* 0x000e220000001400 */
[----:B------:R-:W-:Y:S05]  /*54a0*/  BRA `(.L_x_64) ;  /* 0x0000000000047947 */ /* 0x000fea0003800000 */
.L_x_56:
[----:B------:R-:W-:-:S07]  /*54b0*/  FADD.FTZ R0, R0, R3 ;  /* 0x0000000300007221 */ /* 0x000fce0000010000 */
.L_x_64:
[----:B------:R-:W-:Y:S05]  /*54c0*/  BSYNC.RECONVERGENT B1 ;  /* 0x0000000000017941 */ /* 0x000fea0003800200 */
.L_x_54:
[----:B------:R-:W-:-:S04]  /*54d0*/  HFMA2 R5, -RZ, RZ, 0, 0 ;  /* 0x00000000ff057431 */ /* 0x000fc800000001ff */
[----:B0-----:R-:W-:Y:S05]  /*54e0*/  RET.REL.NODEC R4 `(unified_distance_kernel) ;  /* 0xffffffa804c47950 */ /* 0x001fea0003c3ffff */
.L_x_65:
[----:B------:R-:W-:-:S00]  /*54f0*/  BRA `(.L_x_65) ;  /* 0xfffffffc00fc7947 */ /* 0x000fc0000383ffff */
[----:B------:R-:W-:-:S00]  /*5500*/  NOP ;  /* 0x0000000000007918 */ /* 0x000fc00000000000 */
[----:B------:R-:W-:-:S00]  /*5510*/  NOP ;  /* 0x0000000000007918 */ /* 0x000fc00000000000 */
[----:B------:R-:W-:-:S00]  /*5520*/  NOP ;  /* 0x0000000000007918 */ /* 0x000fc00000000000 */
[----:B------:R-:W-:-:S00]  /*5530*/  NOP ;  /* 0x0000000000007918 */ /* 0x000fc00000000000 */
[----:B------:R-:W-:-:S00]  /*5540*/  NOP ;  /* 0x0000000000007918 */ /* 0x000fc00000000000 */
[----:B------:R-:W-:-:S00]  /*5550*/  NOP ;  /* 0x0000000000007918 */ /* 0x000fc00000000000 */
[----:B------:R-:W-:-:S00]  /*5560*/  NOP ;  /* 0x0000000000007918 */ /* 0x000fc00000000000 */
[----:B------:R-:W-:-:S00]  /*5570*/  NOP ;  /* 0x0000000000007918 */ /* 0x000fc00000000000 */
.L_x_182:


//--------------------- .text.wasserstein_distance_kernel --------------------------
	.section	.text.wasserstein_distance_kernel,"ax",@progbits
	.align	128
        .global         wasserstein_distance_kernel
        .type           wasserstein_distance_kernel,@function
        .size           wasserstein_distance_kernel,(.L_x_183 - wasserstein_distance_kernel)
        .other          wasserstein_distance_kernel,@"STO_CUDA_ENTRY STV_DEFAULT"
wasserstein_distance_kernel:
.text.wasserstein_distance_kernel:
        /* <DEDUP_REMOVED lines=8> */
[----:B------:R-:W0:Y:S01]  /*0080*/  LDCU UR16, c[0x0][0x39c] ;  /* 0x00007380ff1077ac */ /* 0x000e220008000800 */
[----:B------:R-:W-:Y:S01]  /*0090*/  HFMA2 R13, -RZ, RZ, 0, 0 ;  /* 0x00000000ff0d7431 */ /* 0x000fe200000001ff */
[----:B------:R-:W1:Y:S01]  /*00a0*/  LDCU.64 UR14, c[0x0][0x358] ;  /* 0x00006b00ff0e77ac */ /* 0x000e620008000a00 */
[----:B0-----:R-:W-:-:S09]  /*00b0*/  UISETP.GE.AND UP0, UPT, UR16, 0x1, UPT ;  /* 0x000000011000788c */ /* 0x001fd2000bf06270 */
[----:B-1----:R-:W-:Y:S05]  /*00c0*/  BRA.U !UP0, `(.L_x_66) ;  /* 0x0000000908d87547 */ /* 0x002fea000b800000 */
[----:B------:R-:W-:Y:S02]  /*00d0*/  UISETP.GE.U32.AND UP1, UPT, UR16, 0x10, UPT ;  /* 0x000000101000788c */ /* 0x000fe4000bf26070 */
[----:B------:R-:W-:Y:S01]  /*00e0*/  IMAD R0, R6, UR16, RZ ;  /* 0x0000001006007c24 */ /* 0x000fe2000f8e02ff */
[----:B------:R-:W-:Y:S01]  /*00f0*/  ULOP3.LUT UR12, UR16, 0xf, URZ, 0xc0, !UPT ;  /* 0x0000000f100c7892 */ /* 0x000fe2000f8ec0ff */
[----:B------:R-:W-:Y:S02]  /*0100*/  MOV R13, RZ ;  /* 0x000000ff000d7202 */ /* 0x000fe40000000f00 */
[----:B------:R-:W-:Y:S01]  /*0110*/  MOV R7, RZ ;  /* 0x000000ff00077202 */ /* 0x000fe20000000f00 */
[----:B------:R-:W-:Y:S02]  /*0120*/  UISETP.NE.AND UP0, UPT, UR12, URZ, UPT ;  /* 0x000000ff0c00728c */ /* 0x000fe4000bf05270 */
[----:B------:R-:W-:Y:S09]  /*0130*/  BRA.U !UP1, `(.L_x_67) ;  /* 0x0000000509547547 */ /* 0x000ff2000b800000 */
[----:B------:R-:W0:Y:S01]  /*0140*/  LDCU.128 UR8, c[0x0][0x380] ;  /* 0x00007000ff0877ac */ /* 0x000e220008000c00 */
[----:B------:R-:W-:Y:S02]  /*0150*/  MOV R13, RZ ;  /* 0x000000ff000d7202 */ /* 0x000fe40000000f00 */
[----:B------:R-:W-:Y:S01]  /*0160*/  MOV R8, R0 ;  /* 0x0000000000087202 */ /* 0x000fe20000000f00 */
[----:B------:R-:W-:-:S06]  /*0170*/  ULOP3.LUT UR13, UR16, 0x7ffffff0, URZ, 0xc0, !UPT ;  /* 0x7ffffff0100d7892 */ /* 0x000fcc000f8ec0ff */
[----:B------:R-:W-:Y:S01]  /*0180*/  MOV R7, UR13 ;  /* 0x0000000d00077c02 */ /* 0x000fe20008000f00 */
[----:B0-----:R-:W-:Y:S02]  /*0190*/  UIADD3 UR4, UP2, UPT, UR10, 0x20, URZ ;  /* 0x000000200a047890 */ /* 0x001fe4000ff5e0ff */
[----:B------:R-:W-:Y:S02]  /*01a0*/  UIADD3 UR6, UP1, UPT, UR8, 0x20, URZ ;  /* 0x0000002008067890 */ /* 0x000fe4000ff3e0ff */
[----:B------:R-:W-:Y:S02]  /*01b0*/  UIADD3.X UR5, UPT, UPT, URZ, UR11, URZ, UP2, !UPT ;  /* 0x0000000bff057290 */ /* 0x000fe400097fe4ff */
[----:B------:R-:W-:Y:S01]  /*01c0*/  MOV R2, UR4 ;  /* 0x0000000400027c02 */ /* 0x000fe20008000f00 */
[----:B------:R-:W-:Y:S02]  /*01d0*/  UIADD3 UR8, UPT, UPT, -UR13, URZ, URZ ;  /* 0x000000ff0d087290 */ /* 0x000fe4000fffe1ff */
[----:B------:R-:W-:Y:S01]  /*01e0*/  UIADD3.X UR7, UPT, UPT, URZ, UR9, URZ, UP1, !UPT ;  /* 0x00000009ff077290 */ /* 0x000fe20008ffe4ff */
[----:B------:R-:W-:-:S11]  /*01f0*/  MOV R3, UR5 ;  /* 0x0000000500037c02 */ /* 0x000fd60008000f00 */
.L_x_68:
        /* <DEDUP_REMOVED lines=73> */
.L_x_67:
[----:B------:R-:W-:Y:S05]  /*0690*/  BRA.U !UP0, `(.L_x_66) ;  /* 0x0000000508647547 */ /* 0x000fea000b800000 */
[----:B------:R-:W-:Y:S02]  /*06a0*/  UISETP.GE.U32.AND UP0, UPT, UR12, 0x8, UPT ;  /* 0x000000080c00788c */ /* 0x000fe4000bf06070 */
[----:B------:R-:W-:-:S04]  /*06b0*/  ULOP3.LUT UR5, UR16, 0x7, URZ, 0xc0, !UPT ;  /* 0x0000000710057892 */ /* 0x000fc8000f8ec0ff */
[----:B------:R-:W-:-:S03]  /*06c0*/  UISETP.NE.AND UP1, UPT, UR5, URZ, UPT ;  /* 0x000000ff0500728c */ /* 0x000fc6000bf25270 */
[----:B------:R-:W-:Y:S08]  /*06d0*/  BRA.U !UP0, `(.L_x_69) ;  /* 0x0000000108987547 */ /* 0x000ff0000b800000 */
[----:B------:R-:W0:Y:S01]  /*06e0*/  LDC.64 R4, c[0x0][0x380] ;  /* 0x0000e000ff047b82 */ /* 0x000e220000000a00 */
[----:B------:R-:W-:-:S07]  /*06f0*/  IMAD.IADD R9, R0, 0x1, R7 ;  /* 0x0000000100097824 */ /* 0x000fce00078e0207 */
        /* <DEDUP_REMOVED lines=36> */
.L_x_69:
        /* <DEDUP_REMOVED lines=27> */
.L_x_70:
        /* <DEDUP_REMOVED lines=8> */
.L_x_71:
[----:B-1----:R-:W-:Y:S01]  /*0b70*/  IMAD.WIDE R4, R7, 0x4, R2 ;  /* 0x0000000407047825 */ /* 0x002fe200078e0202 */
[----:B------:R-:W-:-:S05]  /*0b80*/  MOV R9, R11 ;  /* 0x0000000b00097202 */ /* 0x000fca0000000f00 */
[----:B------:R-:W2:Y:S04]  /*0b90*/  LDG.E R4, desc[UR14][R4.64] ;  /* 0x0000000e04047981 */ /* 0x000ea8000c1e1900 */
[----:B------:R0:W2:Y:S01]  /*0ba0*/  LDG.E R9, desc[UR14][R8.64] ;  /* 0x0000000e08097981 */ /* 0x0000a2000c1e1900 */
[----:B------:R-:W-:Y:S01]  /*0bb0*/  UIADD3 UR4, UPT, UPT, UR4, 0x1, URZ ;  /* 0x0000000104047890 */ /* 0x000fe2000fffe0ff */
[----:B------:R-:W-:-:S03]  /*0bc0*/  IADD3 R7, PT, PT, R7, 0x1, RZ ;  /* 0x0000000107077810 */ /* 0x000fc60007ffe0ff */
[----:B------:R-:W-:Y:S01]  /*0bd0*/  UISETP.NE.AND UP0, UPT, UR4, URZ, UPT ;  /* 0x000000ff0400728c */ /* 0x000fe2000bf05270 */
[----:B0-----:R-:W-:-:S05]  /*0be0*/  IADD3 R8, P0, PT, R8, 0x4, RZ ;  /* 0x0000000408087810 */ /* 0x001fca0007f1e0ff */
[----:B------:R-:W-:Y:S02]  /*0bf0*/  IMAD.X R11, RZ, RZ, R11, P0 ;  /* 0x000000ffff0b7224 */ /* 0x000fe400000e060b */
[----:B--2---:R-:W-:-:S04]  /*0c00*/  FADD R0, R4, -R9 ;  /* 0x8000000904007221 */ /* 0x004fc80000000000 */
[----:B------:R-:W-:Y:S01]  /*0c10*/  FADD R13, |R0|, R13 ;  /* 0x0000000d000d7221 */ /* 0x000fe20000000200 */
[----:B------:R-:W-:Y:S06]  /*0c20*/  BRA.U UP0, `(.L_x_71) ;  /* 0xfffffffd00d07547 */ /* 0x000fec000b83ffff */
.L_x_66:
[----:B------:R-:W-:Y:S01]  /*0c30*/  I2FP.F32.S32 R4, UR16 ;  /* 0x0000001000047c45 */ /* 0x000fe20008201400 */
        /* <DEDUP_REMOVED lines=11> */
[----:B------:R-:W-:Y:S05]  /*0cf0*/  CALL.REL.NOINC `($__internal_2_$__cuda_sm3x_div_rn_noftz_f32_slowpath) ;  /* 0x0000000000187944 */ /* 0x000fea0003c00000 */
[----:B------:R-:W-:-:S07]  /*0d00*/  MOV R5, R0 ;  /* 0x0000000000057202 */ /* 0x000fce0000000f00 */
.L_x_73:
[----:B------:R-:W-:Y:S05]  /*0d10*/  BSYNC.RECONVERGENT B0 ;  /* 0x0000000000007941 */ /* 0x000fea0003800200 */
.L_x_72:
[----:B------:R-:W0:Y:S02]  /*0d20*/  LDC.64 R2, c[0x0][0x390] ;  /* 0x0000e400ff027b82 */ /* 0x000e240000000a00 */
[----:B0-----:R-:W-:-:S05]  /*0d30*/  IMAD.WIDE R6, R6, 0x4, R2 ;  /* 0x0000000406067825 */ /* 0x001fca00078e0202 */
[----:B------:R-:W-:Y:S01]  /*0d40*/  STG.E desc[UR14][R6.64], R5 ;  /* 0x0000000506007986 */ /* 0x000fe2000c10190e */
[----:B------:R-:W-:Y:S05]  /*0d50*/  EXIT ;  /* 0x000000000000794d */ /* 0x000fea0003800000 */
        .weak           $__internal_2_$__cuda_sm3x_div_rn_noftz_f32_slowpath
        .type           $__internal_2_$__cuda_sm3x_div_rn_noftz_f32_slowpath,@function
        .size           $__internal_2_$__cuda_sm3x_div_rn_noftz_f32_slowpath,(.L_x_183 - $__internal_2_$__cuda_sm3x_div_rn_noftz_f32_slowpath)
$__internal_2_$__cuda_sm3x_div_rn_noftz_f32_slowpath:
        /* <DEDUP_REMOVED lines=12> */
[----:B------:R-:W-:Y:S02]  /*0e20*/  FSETP.GTU.FTZ.AND P1, PT, |R4|, +INF , PT ;  /* 0x7f8000000400780b */ /* 0x000fe40003f3c200 */
[----:B------:R-:W-:Y:S02]  /*0e30*/  MOV R0, R4 ;  /* 0x0000000400007202 */ /* 0x000fe40000000f00 */
        /* <DEDUP_REMOVED lines=21> */
.L_x_75:
[----:B------:R-:W-:Y:S01]  /*0f90*/  LEA R9, R5, 0xc0800000, 0x17 ;  /* 0xc080000005097811 */ /* 0x000fe200078eb8ff */
[----:B------:R-:W-:Y:S04]  /*0fa0*/  BSSY.RECONVERGENT B2, `(.L_x_80) ;  /* 0x0000036000027945 */ /* 0x000fe80003800200 */
[----:B------:R-:W-:Y:S01]  /*0fb0*/  IMAD.IADD R9, R4, 0x1, -R9 ;  /* 0x0000000104097824 */ /* 0x000fe200078e0a09 */
[----:B------:R-:W-:-:S03]  /*0fc0*/  IADD3 R4, PT, PT, R10, -0x7f, RZ ;  /* 0xffffff810a047810 */ /* 0x000fc60007ffe0ff */
[----:B------:R-:W0:Y:S01]  /*0fd0*/  MUFU.RCP R8, R9 ;  /* 0x0000000900087308 */ /* 0x000e220000001000 */
[----:B------:R-:W-:Y:S01]  /*0fe0*/  FADD.FTZ R11, -R9, -RZ ;  /* 0x800000ff090b7221 */ /* 0x000fe20000010100 */
[C---:B------:R-:W-:Y:S01]  /*0ff0*/  IMAD R0, R4.reuse, -0x800000, R3 ;  /* 0xff80000004007824 */ /* 0x040fe200078e0203 */
[----:B------:R-:W-:-:S04]  /*1000*/  IADD3 R4, PT, PT, R4, 0x7f, -R5 ;  /* 0x0000007f04047810 */ /* 0x000fc80007ffe805 */
[----:B------:R-:W-:Y:S01]  /*1010*/  IADD3 R4, PT, PT, R4, R7, RZ ;  /* 0x0000000704047210 */ /* 0x000fe20007ffe0ff */
[----:B0-----:R-:W-:-:S04]  /*1020*/  FFMA R13, R8, R11, 1 ;  /* 0x3f800000080d7423 */ /* 0x001fc8000000000b */
        /* <DEDUP_REMOVED lines=41> */
.L_x_82:
[----:B------:R-:W-:-:S04]  /*12c0*/  LOP3.LUT R0, R0, 0x80000000, RZ, 0xc0, !PT ;  /* 0x8000000000007812 */ /* 0x000fc800078ec0ff */
[----:B------:R-:W-:Y:S01]  /*12d0*/  LOP3.LUT R0, R0, 0x7f800000, RZ, 0xfc, !PT ;  /* 0x7f80000000007812 */ /* 0x000fe200078efcff */
[----:B------:R-:W-:Y:S06]  /*12e0*/  BRA `(.L_x_83) ;  /* 0x0000000000047947 */ /* 0x000fec0003800000 */
.L_x_81:
[----:B------:R-:W-:-:S07]  /*12f0*/  LEA R0, R4, R0, 0x17 ;  /* 0x0000000004007211 */ /* 0x000fce00078eb8ff */
.L_x_83:
[----:B------:R-:W-:Y:S05]  /*1300*/  BSYNC.RECONVERGENT B2 ;  /* 0x0000000000027941 */ /* 0x000fea0003800200 */
.L_x_80:
[----:B------:R-:W-:Y:S05]  /*1310*/  BRA `(.L_x_84) ;  /* 0x0000000000207947 */ /* 0x000fea0003800000 */
.L_x_79:
[----:B------:R-:W-:-:S04]  /*1320*/  LOP3.LUT R0, R4, 0x80000000, R3, 0x48, !PT ;  /* 0x8000000004007812 */ /* 0x000fc800078e4803 */
[----:B------:R-:W-:Y:S01]  /*1330*/  LOP3.LUT R0, R0, 0x7f800000, RZ, 0xfc, !PT ;  /* 0x7f80000000007812 */ /* 0x000fe200078efcff */
[----:B------:R-:W-:Y:S06]  /*1340*/  BRA `(.L_x_84) ;  /* 0x0000000000147947 */ /* 0x000fec0003800000 */
.L_x_78:
[----:B------:R-:W-:Y:S01]  /*1350*/  LOP3.LUT R0, R4, 0x80000000, R3, 0x48, !PT ;  /* 0x8000000004007812 */ /* 0x000fe200078e4803 */
[----:B------:R-:W-:Y:S06]  /*1360*/  BRA `(.L_x_84) ;  /* 0x00000000000c7947 */ /* 0x000fec0003800000 */
.L_x_77:
[----:B------:R-:W0:Y:S01]  /*1370*/  MUFU.RSQ R0, -QNAN ;  /* 0xffc0000000007908 */ /* 0x000e220000001400 */
[----:B------:R-:W-:Y:S05]  /*1380*/  BRA `(.L_x_84) ;  /* 0x0000000000047947 */ /* 0x000fea0003800000 */
.L_x_76:
[----:B------:R-:W-:-:S07]  /*1390*/  FADD.FTZ R0, R3, R0 ;  /* 0x0000000003007221 */ /* 0x000fce0000010000 */
.L_x_84:
[----:B------:R-:W-:Y:S05]  /*13a0*/  BSYNC.RECONVERGENT B1 ;  /* 0x0000000000017941 */ /* 0x000fea0003800200 */
.L_x_74:
[----:B------:R-:W-:-:S04]  /*13b0*/  HFMA2 R3, -RZ, RZ, 0, 0 ;  /* 0x00000000ff037431 */ /* 0x000fc800000001ff */
[----:B0-----:R-:W-:Y:S05]  /*13c0*/  RET.REL.NODEC R2 `(wasserstein_distance_kernel) ;  /* 0xffffffec020c7950 */ /* 0x001fea0003c3ffff */
.L_x_85:
        /* <DEDUP_REMOVED lines=11> */
.L_x_183:


//--------------------- .text.chebyshev_distance_kernel --------------------------
	.section	.text.chebyshev_distance_kernel,"ax",@progbits
	.align	128
        .global         chebyshev_distance_kernel
        .type           chebyshev_distance_kernel,@function
        .size           chebyshev_distance_kernel,(.L_x_191 - chebyshev_distance_kernel)
        .other          chebyshev_distance_kernel,@"STO_CUDA_ENTRY STV_DEFAULT"
chebyshev_distance_kernel:
.text.chebyshev_distance_kernel:
        /* <DEDUP_REMOVED lines=16> */
[----:B------:R-:W-:-:S03]  /*0100*/  CS2R R8, SRZ ;  /* 0x0000000000087805 */ /* 0x000fc6000001ff00 */
[----:B------:R-:W-:Y:S02]  /*0110*/  UISETP.NE.AND UP0, UPT, UR9, URZ, UPT ;  /* 0x000000ff0900728c */ /* 0x000fe4000bf05270 */
[----:B------:R-:W-:Y:S09]  /*0120*/  BRA.U !UP1, `(.L_x_87) ;  /* 0x0000000509347547 */ /* 0x000ff2000b800000 */
        /* <DEDUP_REMOVED lines=12> */
.L_x_88:
        /* <DEDUP_REMOVED lines=65> */
.L_x_87:
        /* <DEDUP_REMOVED lines=39> */
.L_x_89:
        /* <DEDUP_REMOVED lines=25> */
.L_x_90:
        /* <DEDUP_REMOVED lines=8> */
.L_x_91:
        /* <DEDUP_REMOVED lines=9> */
[----:B--2---:R-:W-:-:S05]  /*0b10*/  FADD R8, R4, -R7 ;  /* 0x8000000704087221 */ /* 0x004fca0000000000 */
[----:B------:R-:W-:Y:S01]  /*0b20*/  FMNMX R9, |R8|, R9, !PT ;  /* 0x0000000908097209 */ /* 0x000fe20007800200 */
[----:B------:R-:W-:Y:S06]  /*0b30*/  BRA.U UP0, `(.L_x_91) ;  /* 0xfffffffd00d07547 */ /* 0x000fec000b83ffff */
.L_x_86:
[----:B------:R-:W0:Y:S02]  /*0b40*/  LDC.64 R2, c[0x0][0x390] ;  /* 0x0000e400ff027b82 */ /* 0x000e240000000a00 */
[----:B0-----:R-:W-:-:S05]  /*0b50*/  IMAD.WIDE R2, R0, 0x4, R2 ;  /* 0x0000000400027825 */ /* 0x001fca00078e0202 */
[----:B------:R-:W-:Y:S01]  /*0b60*/  STG.E desc[UR16][R2.64], R9 ;  /* 0x0000000902007986 */ /* 0x000fe2000c101910 */
[----:B------:R-:W-:Y:S05]  /*0b70*/  EXIT ;  /* 0x000000000000794d */ /* 0x000fea0003800000 */
.L_x_92:
        /* <DEDUP_REMOVED lines=16> */
.L_x_191:


//--------------------- .text.manhattan_distance_kernel --------------------------
	.section	.text.manhattan_distance_kernel,"ax",@progbits
	.align	128
        .global         manhattan_distance_kernel
        .type           manhattan_distance_kernel,@function
        .size           manhattan_distance_kernel,(.L_x_192 - manhattan_distance_kernel)
        .other          manhattan_distance_kernel,@"STO_CUDA_ENTRY STV_DEFAULT"
manhattan_distance_kernel:
.text.manhattan_distance_kernel:
        /* <DEDUP_REMOVED lines=32> */
.L_x_95:
        /* <DEDUP_REMOVED lines=73> */
.L_x_94:
        /* <DEDUP_REMOVED lines=43> */
.L_x_96:
        /* <DEDUP_REMOVED lines=27> */
.L_x_97:
        /* <DEDUP_REMOVED lines=8> */
.L_x_98:
        /* <DEDUP_REMOVED lines=12> */
.L_x_93:
[----:B------:R-:W0:Y:S02]  /*0c30*/  LDC.64 R2, c[0x0][0x390] ;  /* 0x0000e400ff027b82 */ /* 0x000e240000000a00 */
[----:B0-----:R-:W-:-:S05]  /*0c40*/  IMAD.WIDE R2, R0, 0x4, R2 ;  /* 0x0000000400027825 */ /* 0x001fca00078e0202 */
[----:B------:R-:W-:Y:S01]  /*0c50*/  STG.E desc[UR16][R2.64], R13 ;  /* 0x0000000d02007986 */ /* 0x000fe2000c101910 */
[----:B------:R-:W-:Y:S05]  /*0c60*/  EXIT ;  /* 0x000000000000794d */ /* 0x000fea0003800000 */
.L_x_99:
        /* <DEDUP_REMOVED lines=9> */
.L_x_192:


//--------------------- .text.minkowski_distance_kernel --------------------------
	.section	.text.minkowski_distance_kernel,"ax",@progbits
	.align	128
        .global         minkowski_distance_kernel
        .type           minkowski_distance_kernel,@function
        .size           minkowski_distance_kernel,(.L_x_184 - minkowski_distance_kernel)
        .other          minkowski_distance_kernel,@"STO_CUDA_ENTRY STV_DEFAULT"
minkowski_distance_kernel:
.text.minkowski_distance_kernel:
        /* <DEDUP_REMOVED lines=13> */
[----:B------:R-:W0:Y:S01]  /*00d0*/  LDC.64 R2, c[0x0][0x380] ;  /* 0x0000e000ff027b82 */ /* 0x000e220000000a00 */
[----:B------:R-:W-:-:S07]  /*00e0*/  IMAD R7, R8, UR5, RZ ;  /* 0x0000000508077c24 */ /* 0x000fce000f8e02ff */
[----:B------:R-:W1:Y:S01]  /*00f0*/  LDC.64 R4, c[0x0][0x388] ;  /* 0x0000e200ff047b82 */ /* 0x000e620000000a00 */
[----:B0-----:R-:W-:-:S05]  /*0100*/  IMAD.WIDE R2, R7, 0x4, R2 ;  /* 0x0000000407027825 */ /* 0x001fca00078e0202 */
[----:B------:R-:W2:Y:S04]  /*0110*/  LDG.E R0, desc[UR10][R2.64] ;  /* 0x0000000a02007981 */ /* 0x000ea8000c1e1900 */
[----:B-1----:R-:W2:Y:S01]  /*0120*/  LDG.E R5, desc[UR10][R4.64] ;  /* 0x0000000a04057981 */ /* 0x002ea2000c1e1900 */
[----:B------:R-:W-:Y:S01]  /*0130*/  UISETP.NE.AND UP0, UPT, UR5, 0x1, UPT ;  /* 0x000000010500788c */ /* 0x000fe2000bf05270 */
[----:B--2---:R-:W-:-:S04]  /*0140*/  FADD R0, R0, -R5 ;  /* 0x8000000500007221 */ /* 0x004fc80000000000 */
[----:B------:R-:W-:-:S04]  /*0150*/  FFMA R13, -R0, R0, RZ ;  /* 0x00000000000d7223 */ /* 0x000fc800000001ff */
[----:B------:R-:W-:Y:S05]  /*0160*/  BRA.U !UP0, `(.L_x_101) ;  /* 0x0000000908b87547 */ /* 0x000fea000b800000 */
[----:B------:R-:W-:Y:S01]  /*0170*/  UIADD3 UR4, UPT, UPT, UR5, -0x1, URZ ;  /* 0xffffffff05047890 */ /* 0x000fe2000fffe0ff */
[----:B------:R-:W-:Y:S01]  /*0180*/  MOV R9, 0x1 ;  /* 0x0000000100097802 */ /* 0x000fe20000000f00 */
[----:B------:R-:W-:Y:S02]  /*0190*/  UIADD3 UR5, UPT, UPT, UR5, -0x2, URZ ;  /* 0xfffffffe05057890 */ /* 0x000fe4000fffe0ff */
[----:B------:R-:W-:Y:S02]  /*01a0*/  ULOP3.LUT UR8, UR4, 0xf, URZ, 0xc0, !UPT ;  /* 0x0000000f04087892 */ /* 0x000fe4000f8ec0ff */
[----:B------:R-:W-:-:S09]  /*01b0*/  UISETP.GE.U32.AND UP0, UPT, UR5, 0xf, UPT ;  /* 0x0000000f0500788c */ /* 0x000fd2000bf06070 */
[----:B------:R-:W-:Y:S05]  /*01c0*/  BRA.U !UP0, `(.L_x_102) ;  /* 0x00000005084c7547 */ /* 0x000fea000b800000 */
[----:B------:R-:W0:Y:S01]  /*01d0*/  LDCU.64 UR6, c[0x0][0x388] ;  /* 0x00007100ff0677ac */ /* 0x000e220008000a00 */
[----:B------:R-:W-:Y:S01]  /*01e0*/  IADD3 R4, P0, PT, R2, 0x20, RZ ;  /* 0x0000002002047810 */ /* 0x000fe20007f1e0ff */
[----:B------:R-:W-:Y:S01]  /*01f0*/  HFMA2 R0, -RZ, RZ, 0, 0 ;  /* 0x00000000ff007431 */ /* 0x000fe200000001ff */
[----:B------:R-:W-:Y:S02]  /*0200*/  ULOP3.LUT UR5, UR4, 0xfffffff0, URZ, 0xc0, !UPT ;  /* 0xfffffff004057892 */ /* 0x000fe4000f8ec0ff */
[----:B------:R-:W-:Y:S02]  /*0210*/  IADD3.X R5, PT, PT, RZ, R3, RZ, P0, !PT ;  /* 0x00000003ff057210 */ /* 0x000fe400007fe4ff */
[----:B------:R-:W-:Y:S02]  /*0220*/  UIADD3 UR5, UPT, UPT, -UR5, URZ, URZ ;  /* 0x000000ff05057290 */ /* 0x000fe4000fffe1ff */
[----:B0-----:R-:W-:-:S04]  /*0230*/  UIADD3 UR6, UP0, UPT, UR6, 0x20, URZ ;  /* 0x0000002006067890 */ /* 0x001fc8000ff1e0ff */
[----:B------:R-:W-:Y:S02]  /*0240*/  UIADD3.X UR7, UPT, UPT, URZ, UR7, URZ, UP0, !UPT ;  /* 0x00000007ff077290 */ /* 0x000fe400087fe4ff */
[----:B------:R-:W-:-:S04]  /*0250*/  MOV R6, UR6 ;  /* 0x0000000600067c02 */ /* 0x000fc80008000f00 */
[----:B------:R-:W-:-:S07]  /*0260*/  MOV R7, UR7 ;  /* 0x0000000700077c02 */ /* 0x000fce0008000f00 */
.L_x_103:
[----:B------:R-:W2:Y:S04]  /*0270*/  LDG.E R14, desc[UR10][R4.64+-0x1c] ;  /* 0xffffe40a040e7981 */ /* 0x000ea8000c1e1900 */
[----:B------:R-:W2:Y:S04]  /*0280*/  LDG.E R23, desc[UR10][R6.64+-0x1c] ;  /* 0xffffe40a06177981 */ /* 0x000ea8000c1e1900 */
[----:B------:R-:W3:Y:S04]  /*0290*/  LDG.E R24, desc[UR10][R4.64+-0x18] ;  /* 0xffffe80a04187981 */ /* 0x000ee8000c1e1900 */
        /* <DEDUP_REMOVED lines=13> */
[----:B--2---:R-:W-:-:S04]  /*0370*/  FADD R14, R14, -R23 ;  /* 0x800000170e0e7221 */ /* 0x004fc80000000000 */
[----:B------:R-:W-:Y:S02]  /*0380*/  FFMA R23, R14, R14, R13 ;  /* 0x0000000e0e177223 */ /* 0x000fe4000000000d */
[----:B------:R-:W2:Y:S01]  /*0390*/  LDG.E R13, desc[UR10][R4.64+0x4] ;  /* 0x0000040a040d7981 */ /* 0x000ea2000c1e1900 */
[----:B---3--:R-:W-:-:S03]  /*03a0*/  FADD R24, R24, -R25 ;  /* 0x8000001918187221 */ /* 0x008fc60000000000 */
[----:B------:R-:W2:Y:S01]  /*03b0*/  LDG.E R14, desc[UR10][R6.64+0x4] ;  /* 0x0000040a060e7981 */ /* 0x000ea2000c1e1900 */
[----:B------:R-:W-:Y:S01]  /*03c0*/  FFMA R23, R24, R24, R23 ;  /* 0x0000001818177223 */ /* 0x000fe20000000017 */
[----:B----4-:R-:W-:Y:S02]  /*03d0*/  FADD R24, R16, -R15 ;  /* 0x8000000f10187221 */ /* 0x010fe40000000000 */
[----:B------:R-:W3:Y:S02]  /*03e0*/  LDG.E R16, desc[UR10][R4.64+0x8] ;  /* 0x0000080a04107981 */ /* 0x000ee4000c1e1900 */
[----:B------:R-:W-:Y:S02]  /*03f0*/  FFMA R23, R24, R24, R23 ;  /* 0x0000001818177223 */ /* 0x000fe40000000017 */
[----:B------:R-:W3:Y:S01]  /*0400*/  LDG.E R15, desc[UR10][R6.64+0x8] ;  /* 0x0000080a060f7981 */ /* 0x000ee2000c1e1900 */
[----:B-----5:R-:W-:-:S03]  /*0410*/  FADD R24, R17, -R18 ;  /* 0x8000001211187221 */ /* 0x020fc60000000000 */
[----:B------:R-:W4:Y:S01]  /*0420*/  LDG.E R18, desc[UR10][R4.64+0xc] ;  /* 0x00000c0a04127981 */ /* 0x000f22000c1e1900 */
[----:B------:R-:W-:-:S03]  /*0430*/  FFMA R23, R24, R24, R23 ;  /* 0x0000001818177223 */ /* 0x000fc60000000017 */
[----:B------:R-:W4:Y:S01]  /*0440*/  LDG.E R17, desc[UR10][R6.64+0xc] ;  /* 0x00000c0a06117981 */ /* 0x000f22000c1e1900 */
[----:B------:R-:W-:-:S03]  /*0450*/  FADD R24, R20, -R19 ;  /* 0x8000001314187221 */ /* 0x000fc60000000000 */
[----:B------:R-:W5:Y:S01]  /*0460*/  LDG.E R20, desc[UR10][R4.64+0x10] ;  /* 0x0000100a04147981 */ /* 0x000f62000c1e1900 */
[----:B------:R-:W-:-:S03]  /*0470*/  FFMA R23, R24, R24, R23 ;  /* 0x0000001818177223 */ /* 0x000fc60000000017 */
[----:B------:R-:W5:Y:S01]  /*0480*/  LDG.E R19, desc[UR10][R6.64+0x10] ;  /* 0x0000100a06137981 */ /* 0x000f62000c1e1900 */
[----:B------:R-:W-:-:S03]  /*0490*/  FADD R24, R21, -R22 ;  /* 0x8000001615187221 */ /* 0x000fc60000000000 */
[----:B------:R-:W5:Y:S04]  /*04a0*/  LDG.E R21, desc[UR10][R4.64+0x14] ;  /* 0x0000140a04157981 */ /* 0x000f68000c1e1900 */
[----:B------:R-:W5:Y:S01]  /*04b0*/  LDG.E R22, desc[UR10][R6.64+0x14] ;  /* 0x0000140a06167981 */ /* 0x000f62000c1e1900 */
[----:B------:R-:W-:Y:S01]  /*04c0*/  FFMA R25, R24, R24, R23 ;  /* 0x0000001818197223 */ /* 0x000fe20000000017 */
[----:B------:R-:W-:Y:S02]  /*04d0*/  FADD R26, R12, -R11 ;  /* 0x8000000b0c1a7221 */ /* 0x000fe40000000000 */
[----:B------:R-:W5:Y:S04]  /*04e0*/  LDG.E R24, desc[UR10][R4.64+0x18] ;  /* 0x0000180a04187981 */ /* 0x000f68000c1e1900 */
[----:B------:R-:W5:Y:S01]  /*04f0*/  LDG.E R23, desc[UR10][R6.64+0x18] ;  /* 0x0000180a06177981 */ /* 0x000f62000c1e1900 */
[----:B------:R-:W-:-:S03]  /*0500*/  FFMA R25, R26, R26, R25 ;  /* 0x0000001a1a197223 */ /* 0x000fc60000000019 */
[----:B------:R-:W5:Y:S01]  /*0510*/  LDG.E R12, desc[UR10][R4.64+0x1c] ;  /* 0x00001c0a040c7981 */ /* 0x000f62000c1e1900 */
[----:B------:R-:W-:-:S03]  /*0520*/  FADD R26, R10, -R9 ;  /* 0x800000090a1a7221 */ /* 0x000fc60000000000 */
[----:B------:R-:W5:Y:S04]  /*0530*/  LDG.E R11, desc[UR10][R6.64+0x1c] ;  /* 0x00001c0a060b7981 */ /* 0x000f68000c1e1900 */
[----:B------:R0:W5:Y:S04]  /*0540*/  LDG.E R9, desc[UR10][R4.64+0x20] ;  /* 0x0000200a04097981 */ /* 0x000168000c1e1900 */
[----:B------:R1:W5:Y:S01]  /*0550*/  LDG.E R10, desc[UR10][R6.64+0x20] ;  /* 0x0000200a060a7981 */ /* 0x000362000c1e1900 */
[----:B------:R-:W-:Y:S01]  /*0560*/  FFMA R25, R26, R26, R25 ;  /* 0x0000001a1a197223 */ /* 0x000fe20000000019 */
[----:B------:R-:W-:-:S04]  /*0570*/  UIADD3 UR5, UPT, UPT, UR5, 0x10, URZ ;  /* 0x0000001005057890 */ /* 0x000fc8000fffe0ff */
[----:B------:R-:W-:Y:S01]  /*0580*/  UISETP.NE.AND UP0, UPT, UR5, URZ, UPT ;  /* 0x000000ff0500728c */ /* 0x000fe2000bf05270 */
[----:B0-----:R-:W-:Y:S02]  /*0590*/  IADD3 R4, P0, PT, R4, 0x40, RZ ;  /* 0x0000004004047810 */ /* 0x001fe40007f1e0ff */
[----:B-1----:R-:W-:Y:S02]  /*05a0*/  IADD3 R6, P1, PT, R6, 0x40, RZ ;  /* 0x0000004006067810 */ /* 0x002fe40007f3e0ff */
[----:B------:R-:W-:Y:S02]  /*05b0*/  IADD3.X R5, PT, PT, RZ, R5, RZ, P0, !PT ;  /* 0x00000005ff057210 */ /* 0x000fe400007fe4ff */
[----:B------:R-:W-:Y:S02]  /*05c0*/  IADD3.X R7, PT, PT, RZ, R7, RZ, P1, !PT ;  /* 0x00000007ff077210 */ /* 0x000fe40000ffe4ff */
        /* <DEDUP_REMOVED lines=16> */
[----:B------:R-:W-:Y:S01]  /*06d0*/  FFMA R13, R10, R10, R25 ;  /* 0x0000000a0a0d7223 */ /* 0x000fe20000000019 */
[----:B------:R-:W-:Y:S06]  /*06e0*/  BRA.U UP0, `(.L_x_103) ;  /* 0xfffffff900e07547 */ /* 0x000fec000b83ffff */
[----:B------:R-:W-:-:S07]  /*06f0*/  IADD3 R9, PT, PT, R0, 0x1, RZ ;  /* 0x0000000100097810 */ /* 0x000fce0007ffe0ff */
.L_x_102:
[----:B------:R-:W-:-:S09]  /*0700*/  UISETP.NE.AND UP0, UPT, UR8, URZ, UPT ;  /* 0x000000ff0800728c */ /* 0x000fd2000bf05270 */
[----:B------:R-:W-:Y:S05]  /*0710*/  BRA.U !UP0, `(.L_x_101) ;  /* 0x00000005084c7547 */ /* 0x000fea000b800000 */
[----:B------:R-:W-:Y:S02]  /*0720*/  UISETP.GE.U32.AND UP0, UPT, UR8, 0x8, UPT ;  /* 0x000000080800788c */ /* 0x000fe4000bf06070 */
[----:B------:R-:W-:-:S04]  /*0730*/  ULOP3.LUT UR5, UR4, 0x7, URZ, 0xc0, !UPT ;  /* 0x0000000704057892 */ /* 0x000fc8000f8ec0ff */
[----:B------:R-:W-:-:S03]  /*0740*/  UISETP.NE.AND UP1, UPT, UR5, URZ, UPT ;  /* 0x000000ff0500728c */ /* 0x000fc6000bf25270 */
[----:B------:R-:W-:Y:S08]  /*0750*/  BRA.U !UP0, `(.L_x_104) ;  /* 0x0000000108907547 */ /* 0x000ff0000b800000 */
[----:B------:R-:W0:Y:S01]  /*0760*/  LDC.64 R4, c[0x0][0x388] ;  /* 0x0000e200ff047b82 */ /* 0x000e220000000a00 */
[----:B------:R-:W-:-:S05]  /*0770*/  IMAD.WIDE R6, R9, 0x4, R2 ;  /* 0x0000000409067825 */ /* 0x000fca00078e0202 */
[----:B------:R-:W2:Y:S04]  /*0780*/  LDG.E R18, desc[UR10][R6.64] ;  /* 0x0000000a06127981 */ /* 0x000ea8000c1e1900 */
[----:B------:R-:W3:Y:S04]  /*0790*/  LDG.E R20, desc[UR10][R6.64+0x4] ;  /* 0x0000040a06147981 */ /* 0x000ee8000c1e1900 */
[----:B------:R-:W4:Y:S04]  /*07a0*/  LDG.E R22, desc[UR10][R6.64+0x8] ;  /* 0x0000080a06167981 */ /* 0x000f28000c1e1900 */
[----:B------:R-:W5:Y:S04]  /*07b0*/  LDG.E R19, desc[UR10][R6.64+0xc] ;  /* 0x00000c0a06137981 */ /* 0x000f68000c1e1900 */
[----:B------:R-:W5:Y:S01]  /*07c0*/  LDG.E R17, desc[UR10][R6.64+0x10] ;  /* 0x0000100a06117981 */ /* 0x000f62000c1e1900 */
[----:B0-----:R-:W-:-:S03]  /*07d0*/  IMAD.WIDE.U32 R4, R9, 0x4, R4 ;  /* 0x0000000409047825 */ /* 0x001fc600078e0004 */
[----:B------:R-:W5:Y:S04]  /*07e0*/  LDG.E R15, desc[UR10][R6.64+0x14] ;  /* 0x0000140a060f7981 */ /* 0x000f68000c1e1900 */
        /* <DEDUP_REMOVED lines=13> */
[----:B---3--:R-:W-:Y:S01]  /*08c0*/  FADD R20, R20, -R25 ;  /* 0x8000001914147221 */ /* 0x008fe20000000000 */
[----:B----4-:R-:W-:-:S03]  /*08d0*/  FADD R22, R22, -R27 ;  /* 0x8000001b16167221 */ /* 0x010fc60000000000 */
[----:B------:R-:W-:Y:S01]  /*08e0*/  FFMA R13, R20, R20, R13 ;  /* 0x00000014140d7223 */ /* 0x000fe2000000000d */
[----:B-----5:R-:W-:-:S03]  /*08f0*/  FADD R14, R19, -R14 ;  /* 0x8000000e130e7221 */ /* 0x020fc60000000000 */
[----:B------:R-:W-:Y:S01]  /*0900*/  FFMA R13, R22, R22, R13 ;  /* 0x00000016160d7223 */ /* 0x000fe2000000000d */
[----:B------:R-:W-:-:S03]  /*0910*/  FADD R12, R17, -R12 ;  /* 0x8000000c110c7221 */ /* 0x000fc60000000000 */
[----:B------:R-:W-:Y:S01]  /*0920*/  FFMA R13, R14, R14, R13 ;  /* 0x0000000e0e0d7223 */ /* 0x000fe2000000000d */
[----:B------:R-:W-:-:S03]  /*0930*/  FADD R10, R15, -R10 ;  /* 0x8000000a0f0a7221 */ /* 0x000fc60000000000 */
[----:B------:R-:W-:-:S04]  /*0940*/  FFMA R13, R12, R12, R13 ;  /* 0x0000000c0c0d7223 */ /* 0x000fc8000000000d */
[----:B------:R-:W-:Y:S01]  /*0950*/  FFMA R13, R10, R10, R13 ;  /* 0x0000000a0a0d7223 */ /* 0x000fe2000000000d */
[----:B------:R-:W-:-:S04]  /*0960*/  FADD R0, R11, -R0 ;  /* 0x800000000b007221 */ /* 0x000fc80000000000 */
[----:B------:R-:W-:Y:S01]  /*0970*/  FFMA R13, R0, R0, R13 ;  /* 0x00000000000d7223 */ /* 0x000fe2000000000d */
[----:B------:R-:W-:-:S04]  /*0980*/  FADD R16, R16, -R21 ;  /* 0x8000001510107221 */ /* 0x000fc80000000000 */
[----:B------:R-:W-:-:S07]  /*0990*/  FFMA R13, R16, R16, R13 ;  /* 0x00000010100d7223 */ /* 0x000fce000000000d */
.L_x_104:
        /* <DEDUP_REMOVED lines=10> */
[----:B------:R-:W5:Y:S01]  /*0a40*/  LDG.E R14, desc[UR10][R4.64+0xc] ;  /* 0x00000c0a040e7981 */ /* 0x000f62000c1e1900 */
[----:B0-----:R-:W-:-:S05]  /*0a50*/  IMAD.WIDE.U32 R6, R9, 0x4, R6 ;  /* 0x0000000409067825 */ /* 0x001fca00078e0006 */
[----:B------:R-:W2:Y:S04]  /*0a60*/  LDG.E R11, desc[UR10][R6.64] ;  /* 0x0000000a060b7981 */ /* 0x000ea8000c1e1900 */
[----:B------:R-:W3:Y:S04]  /*0a70*/  LDG.E R15, desc[UR10][R6.64+0x4] ;  /* 0x0000040a060f7981 */ /* 0x000ee8000c1e1900 */
[----:B------:R-:W4:Y:S04]  /*0a80*/  LDG.E R17, desc[UR10][R6.64+0x8] ;  /* 0x0000080a06117981 */ /* 0x000f28000c1e1900 */
        /* <DEDUP_REMOVED lines=8> */
[----:B------:R-:W-:-:S04]  /*0b10*/  FFMA R0, R17, R17, R0 ;  /* 0x0000001111007223 */ /* 0x000fc80000000000 */
[----:B------:R-:W-:-:S07]  /*0b20*/  FFMA R13, R19, R19, R0 ;  /* 0x00000013130d7223 */ /* 0x000fce0000000000 */
.L_x_105:
[----:B------:R-:W-:Y:S05]  /*0b30*/  BRA.U !UP1, `(.L_x_101) ;  /* 0x0000000109447547 */ /* 0x000fea000b800000 */
[----:B------:R-:W0:Y:S01]  /*0b40*/  LDC.64 R4, c[0x0][0x388] ;  /* 0x0000e200ff047b82 */ /* 0x000e220000000a00 */
[----:B------:R-:W-:Y:S01]  /*0b50*/  UIADD3 UR4, UPT, UPT, -UR4, URZ, URZ ;  /* 0x000000ff04047290 */ /* 0x000fe2000fffe1ff */
[----:B0-----:R-:W-:-:S03]  /*0b60*/  IMAD.WIDE.U32 R4, R9, 0x4, R4 ;  /* 0x0000000409047825 */ /* 0x001fc600078e0004 */
[----:B------:R-:W-:Y:S02]  /*0b70*/  MOV R6, R4 ;  /* 0x0000000400067202 */ /* 0x000fe40000000f00 */
[----:B------:R-:W-:-:S07]  /*0b80*/  MOV R11, R5 ;  /* 0x00000005000b7202 */ /* 0x000fce0000000f00 */
.L_x_106:
[----:B------:R-:W-:Y:S01]  /*0b90*/  IMAD.WIDE R4, R9, 0x4, R2 ;  /* 0x0000000409047825 */ /* 0x000fe200078e0202 */
        /* <DEDUP_REMOVED lines=11> */
.L_x_101:
[----:B------:R-:W-:-:S13]  /*0c50*/  FSETP.GEU.AND P0, PT, R13, RZ, PT ;  /* 0x000000ff0d00720b */ /* 0x000fda0003f0e000 */
[----:B------:R-:W-:Y:S05]  /*0c60*/  @P0 BRA `(.L_x_100) ;  /* 0x00000000004c0947 */ /* 0x000fea0003800000 */
[----:B------:R-:W-:Y:S01]  /*0c70*/  FADD R2, -R13, -RZ ;  /* 0x800000ff0d027221 */ /* 0x000fe20000000100 */
[----:B------:R0:W1:Y:S01]  /*0c80*/  MUFU.RSQ R4, -R13 ;  /* 0x8000000d00047308 */ /* 0x0000620000001400 */
[----:B------:R-:W-:Y:S03]  /*0c90*/  BSSY.RECONVERGENT B0, `(.L_x_107) ;  /* 0x000000c000007945 */ /* 0x000fe60003800200 */
[----:B------:R-:W-:-:S04]  /*0ca0*/  IADD3 R0, PT, PT, R2, -0xd000000, RZ ;  /* 0xf300000002007810 */ /* 0x000fc80007ffe0ff */
[----:B------:R-:W-:-:S13]  /*0cb0*/  ISETP.GT.U32.AND P0, PT, R0, 0x727fffff, PT ;  /* 0x727fffff0000780c */ /* 0x000fda0003f04070 */
[----:B01----:R-:W-:Y:S05]  /*0cc0*/  @!P0 BRA `(.L_x_108) ;  /* 0x0000000000108947 */ /* 0x003fea0003800000 */
[----:B------:R-:W-:Y:S02]  /*0cd0*/  MOV R0, R2 ;  /* 0x0000000200007202 */ /* 0x000fe40000000f00 */
[----:B------:R-:W-:-:S07]  /*0ce0*/  MOV R7, 0xd00 ;  /* 0x00000d0000077802 */ /* 0x000fce0000000f00 */
[----:B------:R-:W-:Y:S05]  /*0cf0*/  CALL.REL.NOINC `($__internal_3_$__cuda_sm20_sqrt_rn_f32_slowpath) ;  /* 0x0000000000707944 */ /* 0x000fea0003c00000 */
[----:B------:R-:W-:Y:S05]  /*0d00*/  BRA `(.L_x_109) ;  /* 0x0000000000107947 */ /* 0x000fea0003800000 */
.L_x_108:
[----:B------:R-:W-:Y:S01]  /*0d10*/  FMUL.FTZ R0, R13, -R4 ;  /* 0x800000040d007220 */ /* 0x000fe20000410000 */
[----:B------:R-:W-:-:S03]  /*0d20*/  FMUL.FTZ R2, R4, 0.5 ;  /* 0x3f00000004027820 */ /* 0x000fc60000410000 */
[----:B------:R-:W-:-:S04]  /*0d30*/  FFMA R5, -R0, R0, -R13 ;  /* 0x0000000000057223 */ /* 0x000fc8000000090d */
[----:B------:R-:W-:-:S07]  /*0d40*/  FFMA R5, R5, R2, R0 ;  /* 0x0000000205057223 */ /* 0x000fce0000000000 */
.L_x_109:
[----:B------:R-:W-:Y:S05]  /*0d50*/  BSYNC.RECONVERGENT B0 ;  /* 0x0000000000007941 */ /* 0x000fea0003800200 */
.L_x_107:
[----:B------:R-:W0:Y:S02]  /*0d60*/  LDC.64 R2, c[0x0][0x390] ;  /* 0x0000e400ff027b82 */ /* 0x000e240000000a00 */
[----:B0-----:R-:W-:-:S05]  /*0d70*/  IMAD.WIDE R8, R8, 0x4, R2 ;  /* 0x0000000408087825 */ /* 0x001fca00078e0202 */
[----:B------:R-:W-:Y:S01]  /*0d80*/  STG.E desc[UR10][R8.64], R5 ;  /* 0x0000000508007986 */ /* 0x000fe2000c10190a */
[----:B------:R-:W-:Y:S05]  /*0d90*/  EXIT ;  /* 0x000000000000794d */ /* 0x000fea0003800000 */
.L_x_100:
[----:B------:R-:W-:Y:S01]  /*0da0*/  IADD3 R0, PT, PT, R13, -0xd000000, RZ ;  /* 0xf30000000d007810 */ /* 0x000fe20007ffe0ff */
[----:B------:R0:W1:Y:S01]  /*0db0*/  MUFU.RSQ R2, R13 ;  /* 0x0000000d00027308 */ /* 0x0000620000001400 */
[----:B------:R-:W-:Y:S02]  /*0dc0*/  BSSY.RECONVERGENT B0, `(.L_x_110) ;  /* 0x000000b000007945 */ /* 0x000fe40003800200 */
[----:B------:R-:W-:-:S13]  /*0dd0*/  ISETP.GT.U32.AND P0, PT, R0, 0x727fffff, PT ;  /* 0x727fffff0000780c */ /* 0x000fda0003f04070 */
[----:B0-----:R-:W-:Y:S05]  /*0de0*/  @!P0 BRA `(.L_x_111) ;  /* 0x0000000000108947 */ /* 0x001fea0003800000 */
[----:B------:R-:W-:Y:S02]  /*0df0*/  MOV R0, R13 ;  /* 0x0000000d00007202 */ /* 0x000fe40000000f00 */
[----:B------:R-:W-:-:S07]  /*0e00*/  MOV R7, 0xe20 ;  /* 0x00000e2000077802 */ /* 0x000fce0000000f00 */
[----:B-1----:R-:W-:Y:S05]  /*0e10*/  CALL.REL.NOINC `($__internal_3_$__cuda_sm20_sqrt_rn_f32_slowpath) ;  /* 0x0000000000287944 */ /* 0x002fea0003c00000 */
[----:B------:R-:W-:Y:S05]  /*0e20*/  BRA `(.L_x_112) ;  /* 0x0000000000107947 */ /* 0x000fea0003800000 */
.L_x_111:
[C---:B-1----:R-:W-:Y:S01]  /*0e30*/  FMUL.FTZ R0, R2.reuse, R13 ;  /* 0x0000000d02007220 */ /* 0x042fe20000410000 */
[----:B------:R-:W-:-:S03]  /*0e40*/  FMUL.FTZ R2, R2, 0.5 ;  /* 0x3f00000002027820 */ /* 0x000fc60000410000 */
[----:B------:R-:W-:-:S04]  /*0e50*/  FFMA R5, -R0, R0, R13 ;  /* 0x0000000000057223 */ /* 0x000fc8000000010d */
[----:B------:R-:W-:-:S07]  /*0e60*/  FFMA R5, R5, R2, R0 ;  /* 0x0000000205057223 */ /* 0x000fce0000000000 */
.L_x_112:
[----:B------:R-:W-:Y:S05]  /*0e70*/  BSYNC.RECONVERGENT B0 ;  /* 0x0000000000007941 */ /* 0x000fea0003800200 */
.L_x_110:
[----:B------:R-:W0:Y:S02]  /*0e80*/  LDC.64 R2, c[0x0][0x390] ;  /* 0x0000e400ff027b82 */ /* 0x000e240000000a00 */
[----:B0-----:R-:W-:-:S05]  /*0e90*/  IMAD.WIDE R2, R8, 0x4, R2 ;  /* 0x0000000408027825 */ /* 0x001fca00078e0202 */
[----:B------:R-:W-:Y:S01]  /*0ea0*/  STG.E desc[UR10][R2.64], R5 ;  /* 0x0000000502007986 */ /* 0x000fe2000c10190a */
[----:B------:R-:W-:Y:S05]  /*0eb0*/  EXIT ;  /* 0x000000000000794d */ /* 0x000fea0003800000 */
        .weak           $__internal_3_$__cuda_sm20_sqrt_rn_f32_slowpath
        .type           $__internal_3_$__cuda_sm20_sqrt_rn_f32_slowpath,@function
        .size           $__internal_3_$__cuda_sm20_sqrt_rn_f32_slowpath,(.L_x_184 - $__internal_3_$__cuda_sm20_sqrt_rn_f32_slowpath)
$__internal_3_$__cuda_sm20_sqrt_rn_f32_slowpath:
        /* <DEDUP_REMOVED lines=19> */
.L_x_113:
[----:B------:R-:W-:Y:S01]  /*0ff0*/  HFMA2 R3, -RZ, RZ, 0, 0 ;  /* 0x00000000ff037431 */ /* 0x000fe200000001ff */
[----:B------:R-:W-:Y:S02]  /*1000*/  MOV R5, R2 ;  /* 0x0000000200057202 */ /* 0x000fe40000000f00 */
[----:B------:R-:W-:-:S04]  /*1010*/  MOV R2, R7 ;  /* 0x0000000700027202 */ /* 0x000fc80000000f00 */
[----:B------:R-:W-:Y:S05]  /*1020*/  RET.REL.NODEC R2 `(minkowski_distance_kernel) ;  /* 0xffffffec02f47950 */ /* 0x000fea0003c3ffff */
.L_x_114:
        /* <DEDUP_REMOVED lines=13> */
.L_x_184:


//--------------------- .text.spherical_distance_kernel --------------------------
	.section	.text.spherical_distance_kernel,"ax",@progbits
	.align	128
        .global         spherical_distance_kernel
        .type           spherical_distance_kernel,@function
        .size           spherical_distance_kernel,(.L_x_186 - spherical_distance_kernel)
        .other          spherical_distance_kernel,@"STO_CUDA_ENTRY STV_DEFAULT"
spherical_distance_kernel:
.text.spherical_distance_kernel:
        /* <DEDUP_REMOVED lines=10> */
[----:B------:R-:W-:Y:S01]  /*00a0*/  HFMA2 R19, -RZ, RZ, 0, 0 ;  /* 0x00000000ff137431 */ /* 0x000fe200000001ff */
[----:B------:R-:W-:Y:S02]  /*00b0*/  CS2R R20, SRZ ;  /* 0x0000000000147805 */ /* 0x000fe4000001ff00 */
[----:B0-----:R-:W-:-:S13]  /*00c0*/  ISETP.GE.AND P0, PT, R7, 0x1, PT ;  /* 0x000000010700780c */ /* 0x001fda0003f06270 */
[----:B-1----:R-:W-:Y:S05]  /*00d0*/  @!P0 BRA `(.L_x_115) ;  /* 0x0000000800048947 */ /* 0x002fea0003800000 */
[C---:B------:R-:W-:Y:S01]  /*00e0*/  ISETP.GE.U32.AND P1, PT, R7.reuse, 0x8, PT ;  /* 0x000000080700780c */ /* 0x040fe20003f26070 */
[----:B------:R-:W-:Y:S01]  /*00f0*/  IMAD R8, R6, R7, RZ ;  /* 0x0000000706087224 */ /* 0x000fe200078e02ff */
[----:B------:R-:W-:Y:S02]  /*0100*/  LOP3.LUT R27, R7, 0x7, RZ, 0xc0, !PT ;  /* 0x00000007071b7812 */ /* 0x000fe400078ec0ff */
[----:B------:R-:W-:Y:S02]  /*0110*/  CS2R R20, SRZ ;  /* 0x0000000000147805 */ /* 0x000fe4000001ff00 */
[----:B------:R-:W-:Y:S01]  /*0120*/  MOV R9, RZ ;  /* 0x000000ff00097202 */ /* 0x000fe20000000f00 */
[----:B------:R-:W-:Y:S01]  /*0130*/  IMAD.MOV.U32 R19, RZ, RZ, RZ ;  /* 0x000000ffff137224 */ /* 0x000fe200078e00ff */
[----:B------:R-:W-:-:S05]  /*0140*/  ISETP.NE.AND P0, PT, R27, RZ, PT ;  /* 0x000000ff1b00720c */ /* 0x000fca0003f05270 */
[----:B------:R-:W-:Y:S08]  /*0150*/  @!P1 BRA `(.L_x_116) ;  /* 0x0000000000f09947 */ /* 0x000ff00003800000 */
[----:B------:R-:W0:Y:S01]  /*0160*/  LDCU.128 UR8, c[0x0][0x380] ;  /* 0x00007000ff0877ac */ /* 0x000e220008000c00 */
[----:B------:R-:W-:Y:S02]  /*0170*/  LOP3.LUT R9, R7, 0x7ffffff8, RZ, 0xc0, !PT ;  /* 0x7ffffff807097812 */ /* 0x000fe400078ec0ff */
[----:B------:R-:W-:Y:S02]  /*0180*/  MOV R21, RZ ;  /* 0x000000ff00157202 */ /* 0x000fe40000000f00 */
[----:B------:R-:W-:Y:S01]  /*0190*/  MOV R0, R8 ;  /* 0x0000000800007202 */ /* 0x000fe20000000f00 */
[----:B------:R-:W-:Y:S01]  /*01a0*/  IMAD.MOV R25, RZ, RZ, -R9 ;  /* 0x000000ffff197224 */ /* 0x000fe200078e0a09 */
[----:B0-----:R-:W-:Y:S02]  /*01b0*/  UIADD3 UR4, UP1, UPT, UR10, 0x10, URZ ;  /* 0x000000100a047890 */ /* 0x001fe4000ff3e0ff */
[----:B------:R-:W-:Y:S02]  /*01c0*/  UIADD3 UR6, UP0, UPT, UR8, 0x10, URZ ;  /* 0x0000001008067890 */ /* 0x000fe4000ff1e0ff */
[----:B------:R-:W-:-:S02]  /*01d0*/  UIADD3.X UR5, UPT, UPT, URZ, UR11, URZ, UP1, !UPT ;  /* 0x0000000bff057290 */ /* 0x000fc40008ffe4ff */
[----:B------:R-:W-:Y:S01]  /*01e0*/  MOV R2, UR4 ;  /* 0x0000000400027c02 */ /* 0x000fe20008000f00 */
[----:B------:R-:W-:-:S03]  /*01f0*/  UIADD3.X UR7, UPT, UPT, URZ, UR9, URZ, UP0, !UPT ;  /* 0x00000009ff077290 */ /* 0x000fc600087fe4ff */
[----:B------:R-:W-:-:S09]  /*0200*/  MOV R3, UR5 ;  /* 0x0000000500037c02 */ /* 0x000fd20008000f00 */
.L_x_117:
[----:B------:R-:W-:Y:S01]  /*0210*/  MOV R5, UR7 ;  /* 0x0000000700057c02 */ /* 0x000fe20008000f00 */
[----:B------:R-:W-:Y:S01]  /*0220*/  IMAD.U32 R4, RZ, RZ, UR6 ;  /* 0x00000006ff047e24 */ /* 0x000fe2000f8e00ff */
[----:B------:R-:W2:Y:S03]  /*0230*/  LDG.E R26, desc[UR12][R2.64+-0x10] ;  /* 0xfffff00c021a7981 */ /* 0x000ea6000c1e1900 */
[----:B------:R-:W-:Y:S01]  /*0240*/  IMAD.WIDE R4, R0, 0x4, R4 ;  /* 0x0000000400047825 */ /* 0x000fe200078e0204 */
        /* <DEDUP_REMOVED lines=12> */
[----:B------:R0:W5:Y:S01]  /*0310*/  LDG.E R22, desc[UR12][R4.64+0xc] ;  /* 0x00000c0c04167981 */ /* 0x000162000c1e1900 */
[-C--:B--2---:R-:W-:Y:S01]  /*0320*/  FFMA R19, R26, R26.reuse, R19 ;  /* 0x0000001a1a137223 */ /* 0x084fe20000000013 */
[----:B----4-:R-:W-:-:S02]  /*0330*/  FFMA R28, R24, R26, R21 ;  /* 0x0000001a181c7223 */ /* 0x010fc40000000015 */
[----:B------:R-:W2:Y:S04]  /*0340*/  LDG.E R26, desc[UR12][R2.64+0x4] ;  /* 0x0000040c021a7981 */ /* 0x000ea8000c1e1900 */
[----:B------:R1:W4:Y:S01]  /*0350*/  LDG.E R21, desc[UR12][R2.64+0xc] ;  /* 0x00000c0c02157981 */ /* 0x000322000c1e1900 */
[----:B------:R-:W-:Y:S01]  /*0360*/  FFMA R20, R24, R24, R20 ;  /* 0x0000001818147223 */ /* 0x000fe20000000014 */
[-C--:B---3--:R-:W-:Y:S01]  /*0370*/  FFMA R19, R18, R18.reuse, R19 ;  /* 0x0000001212137223 */ /* 0x088fe20000000013 */
[C---:B-----5:R-:W-:Y:S02]  /*0380*/  FFMA R28, R17.reuse, R18, R28 ;  /* 0x00000012111c7223 */ /* 0x060fe4000000001c */
[----:B------:R-:W-:Y:S01]  /*0390*/  FFMA R20, R17, R17, R20 ;  /* 0x0000001111147223 */ /* 0x000fe20000000014 */
[-C--:B------:R-:W-:Y:S01]  /*03a0*/  FFMA R19, R16, R16.reuse, R19 ;  /* 0x0000001010137223 */ /* 0x080fe20000000013 */
[----:B------:R-:W-:Y:S01]  /*03b0*/  FFMA R28, R15, R16, R28 ;  /* 0x000000100f1c7223 */ /* 0x000fe2000000001c */
[----:B------:R-:W-:Y:S01]  /*03c0*/  IADD3 R25, PT, PT, R25, 0x8, RZ ;  /* 0x0000000819197810 */ /* 0x000fe20007ffe0ff */
[----:B------:R-:W-:Y:S01]  /*03d0*/  FFMA R20, R15, R15, R20 ;  /* 0x0000000f0f147223 */ /* 0x000fe20000000014 */
[----:B0-----:R-:W-:-:S02]  /*03e0*/  FFMA R4, R14, R14, R19 ;  /* 0x0000000e0e047223 */ /* 0x001fc40000000013 */
[----:B------:R-:W-:Y:S01]  /*03f0*/  ISETP.NE.AND P1, PT, R25, RZ, PT ;  /* 0x000000ff1900720c */ /* 0x000fe20003f25270 */
[C---:B------:R-:W-:Y:S01]  /*0400*/  FFMA R5, R13.reuse, R14, R28 ;  /* 0x0000000e0d057223 */ /* 0x040fe2000000001c */
[----:B------:R-:W-:Y:S01]  /*0410*/  FFMA R13, R13, R13, R20 ;  /* 0x0000000d0d0d7223 */ /* 0x000fe20000000014 */
[-C--:B------:R-:W-:Y:S02]  /*0420*/  FFMA R15, R23, R23.reuse, R4 ;  /* 0x00000017170f7223 */ /* 0x080fe40000000004 */
[C---:B------:R-:W-:Y:S01]  /*0430*/  FFMA R4, R12.reuse, R23, R5 ;  /* 0x000000170c047223 */ /* 0x040fe20000000005 */
[----:B------:R-:W-:Y:S01]  /*0440*/  FFMA R12, R12, R12, R13 ;  /* 0x0000000c0c0c7223 */ /* 0x000fe2000000000d */
[----:B-1----:R-:W-:Y:S02]  /*0450*/  IADD3 R2, P2, PT, R2, 0x20, RZ ;  /* 0x0000002002027810 */ /* 0x002fe40007f5e0ff */
[----:B------:R-:W-:-:S03]  /*0460*/  IADD3 R0, PT, PT, R0, 0x8, RZ ;  /* 0x0000000800007810 */ /* 0x000fc60007ffe0ff */
[----:B------:R-:W-:Y:S02]  /*0470*/  IMAD.X R3, RZ, RZ, R3, P2 ;  /* 0x000000ffff037224 */ /* 0x000fe400010e0603 */
[-C--:B--2---:R-:W-:Y:S01]  /*0480*/  FFMA R14, R26, R26.reuse, R15 ;  /* 0x0000001a1a0e7223 */ /* 0x084fe2000000000f */
[C---:B------:R-:W-:Y:S01]  /*0490*/  FFMA R4, R11.reuse, R26, R4 ;  /* 0x0000001a0b047223 */ /* 0x040fe20000000004 */
[----:B------:R-:W-:Y:S02]  /*04a0*/  FFMA R11, R11, R11, R12 ;  /* 0x0000000b0b0b7223 */ /* 0x000fe4000000000c */
[-C--:B------:R-:W-:Y:S01]  /*04b0*/  FFMA R14, R29, R29.reuse, R14 ;  /* 0x0000001d1d0e7223 */ /* 0x080fe2000000000e */
[C---:B------:R-:W-:Y:S01]  /*04c0*/  FFMA R4, R10.reuse, R29, R4 ;  /* 0x0000001d0a047223 */ /* 0x040fe20000000004 */
[----:B------:R-:W-:Y:S02]  /*04d0*/  FFMA R11, R10, R10, R11 ;  /* 0x0000000a0a0b7223 */ /* 0x000fe4000000000b */
[-C--:B----4-:R-:W-:Y:S01]  /*04e0*/  FFMA R19, R21, R21.reuse, R14 ;  /* 0x0000001515137223 */ /* 0x090fe2000000000e */
[C---:B------:R-:W-:Y:S01]  /*04f0*/  FFMA R21, R22.reuse, R21, R4 ;  /* 0x0000001516157223 */ /* 0x040fe20000000004 */
[----:B------:R-:W-:Y:S01]  /*0500*/  FFMA R20, R22, R22, R11 ;  /* 0x0000001616147223 */ /* 0x000fe2000000000b */
[----:B------:R-:W-:Y:S06]  /*0510*/  @P1 BRA `(.L_x_117) ;  /* 0xfffffffc003c1947 */ /* 0x000fec000383ffff */
.L_x_116:
        /* <DEDUP_REMOVED lines=18> */
[----:B------:R-:W-:-:S02]  /*0640*/  VIADD R9, R9, 0x4 ;  /* 0x0000000409097836 */ /* 0x000fc40000000000 */
[C---:B--2---:R-:W-:Y:S01]  /*0650*/  FFMA R20, R11.reuse, R11, R20 ;  /* 0x0000000b0b147223 */ /* 0x044fe20000000014 */
[-C--:B----4-:R-:W-:Y:S01]  /*0660*/  FFMA R11, R11, R0.reuse, R21 ;  /* 0x000000000b0b7223 */ /* 0x090fe20000000015 */
[----:B------:R-:W-:Y:S02]  /*0670*/  FFMA R0, R0, R0, R19 ;  /* 0x0000000000007223 */ /* 0x000fe40000000013 */
[C---:B---3--:R-:W-:Y:S01]  /*0680*/  FFMA R20, R13.reuse, R13, R20 ;  /* 0x0000000d0d147223 */ /* 0x048fe20000000014 */
[-C--:B-----5:R-:W-:Y:S01]  /*0690*/  FFMA R11, R13, R10.reuse, R11 ;  /* 0x0000000a0d0b7223 */ /* 0x0a0fe2000000000b */
[----:B------:R-:W-:Y:S02]  /*06a0*/  FFMA R0, R10, R10, R0 ;  /* 0x0000000a0a007223 */ /* 0x000fe40000000000 */
[C---:B------:R-:W-:Y:S01]  /*06b0*/  FFMA R20, R15.reuse, R15, R20 ;  /* 0x0000000f0f147223 */ /* 0x040fe20000000014 */
[-C--:B------:R-:W-:Y:S01]  /*06c0*/  FFMA R11, R15, R12.reuse, R11 ;  /* 0x0000000c0f0b7223 */ /* 0x080fe2000000000b */
[----:B------:R-:W-:-:S02]  /*06d0*/  FFMA R0, R12, R12, R0 ;  /* 0x0000000c0c007223 */ /* 0x000fc40000000000 */
[C---:B------:R-:W-:Y:S01]  /*06e0*/  FFMA R20, R17.reuse, R17, R20 ;  /* 0x0000001111147223 */ /* 0x040fe20000000014 */
[-C--:B------:R-:W-:Y:S01]  /*06f0*/  FFMA R21, R17, R16.reuse, R11 ;  /* 0x0000001011157223 */ /* 0x080fe2000000000b */
[----:B------:R-:W-:-:S07]  /*0700*/  FFMA R19, R16, R16, R0 ;  /* 0x0000001010137223 */ /* 0x000fce0000000000 */
.L_x_118:
        /* <DEDUP_REMOVED lines=12> */
[----:B-1----:R-:W-:-:S03]  /*07d0*/  @P0 IMAD.WIDE R10, R7, 0x4, R10 ;  /* 0x00000004070a0825 */ /* 0x002fc600078e020a */
[----:B------:R-:W5:Y:S01]  /*07e0*/  @P0 LDG.E R17, desc[UR12][R12.64+0x4] ;  /* 0x0000040c0c110981 */ /* 0x000f62000c1e1900 */
[----:B------:R-:W-:-:S03]  /*07f0*/  @!P1 IMAD.IADD R7, R8, 0x1, R9 ;  /* 0x0000000108079824 */ /* 0x000fc600078e0209 */
        /* <DEDUP_REMOVED lines=15> */
.L_x_115:
[----:B------:R-:W-:Y:S01]  /*08f0*/  IADD3 R0, PT, PT, R20, -0xd000000, RZ ;  /* 0xf300000014007810 */ /* 0x000fe20007ffe0ff */
[----:B------:R0:W1:Y:S01]  /*0900*/  MUFU.RSQ R5, R20 ;  /* 0x0000001400057308 */ /* 0x0000620000001400 */
[----:B------:R-:W-:Y:S02]  /*0910*/  BSSY.RECONVERGENT B0, `(.L_x_119) ;  /* 0x000000c000007945 */ /* 0x000fe40003800200 */
[----:B------:R-:W-:-:S13]  /*0920*/  ISETP.GT.U32.AND P0, PT, R0, 0x727fffff, PT ;  /* 0x727fffff0000780c */ /* 0x000fda0003f04070 */
[----:B0-----:R-:W-:Y:S05]  /*0930*/  @!P0 BRA `(.L_x_120) ;  /* 0x0000000000148947 */ /* 0x001fea0003800000 */
[----:B------:R-:W-:Y:S02]  /*0940*/  MOV R0, R20 ;  /* 0x0000001400007202 */ /* 0x000fe40000000f00 */
[----:B------:R-:W-:-:S07]  /*0950*/  MOV R9, 0x970 ;  /* 0x0000097000097802 */ /* 0x000fce0000000f00 */
[----:B-1----:R-:W-:Y:S05]  /*0960*/  CALL.REL.NOINC `($__internal_4_$__cuda_sm20_sqrt_rn_f32_slowpath) ;  /* 0x00000004002c7944 */ /* 0x002fea0003c00000 */
[----:B------:R-:W-:Y:S01]  /*0970*/  IMAD.MOV.U32 R4, RZ, RZ, R0 ;  /* 0x000000ffff047224 */ /* 0x000fe200078e0000 */
[----:B------:R-:W-:Y:S06]  /*0980*/  BRA `(.L_x_121) ;  /* 0x0000000000107947 */ /* 0x000fec0003800000 */
.L_x_120:
[C---:B-1----:R-:W-:Y:S01]  /*0990*/  FMUL.FTZ R3, R5.reuse, R20 ;  /* 0x0000001405037220 */ /* 0x042fe20000410000 */
[----:B------:R-:W-:-:S03]  /*09a0*/  FMUL.FTZ R0, R5, 0.5 ;  /* 0x3f00000005007820 */ /* 0x000fc60000410000 */
[----:B------:R-:W-:-:S04]  /*09b0*/  FFMA R4, -R3, R3, R20 ;  /* 0x0000000303047223 */ /* 0x000fc80000000114 */
[----:B------:R-:W-:-:S07]  /*09c0*/  FFMA R4, R4, R0, R3 ;  /* 0x0000000004047223 */ /* 0x000fce0000000003 */
.L_x_121:
[----:B------:R-:W-:Y:S05]  /*09d0*/  BSYNC.RECONVERGENT B0 ;  /* 0x0000000000007941 */ /* 0x000fea0003800200 */
.L_x_119:
[----:B------:R-:W-:Y:S01]  /*09e0*/  IADD3 R0, PT, PT, R19, -0xd000000, RZ ;  /* 0xf300000013007810 */ /* 0x000fe20007ffe0ff */
[----:B------:R0:W1:Y:S03]  /*09f0*/  MUFU.RSQ R2, R19 ;  /* 0x0000001300027308 */ /* 0x0000660000001400 */
[----:B------:R-:W-:-:S13]  /*0a00*/  ISETP.GT.U32.AND P0, PT, R0, 0x727fffff, PT ;  /* 0x727fffff0000780c */ /* 0x000fda0003f04070 */
[----:B0-----:R-:W-:Y:S05]  /*0a10*/  @!P0 BRA `(.L_x_122) ;  /* 0x00000000001c8947 */ /* 0x001fea0003800000 */
[----:B------:R-:W-:Y:S01]  /*0a20*/  BSSY.RECONVERGENT B0, `(.L_x_123) ;  /* 0x0000004000007945 */ /* 0x000fe20003800200 */
[----:B------:R-:W-:Y:S02]  /*0a30*/  MOV R0, R19 ;  /* 0x0000001300007202 */ /* 0x000fe40000000f00 */
[----:B------:R-:W-:-:S07]  /*0a40*/  MOV R9, 0xa60 ;  /* 0x00000a6000097802 */ /* 0x000fce0000000f00 */
[----:B-1----:R-:W-:Y:S05]  /*0a50*/  CALL.REL.NOINC `($__internal_4_$__cuda_sm20_sqrt_rn_f32_slowpath) ;  /* 0x0000000000f07944 */ /* 0x002fea0003c00000 */
[----:B------:R-:W-:Y:S05]  /*0a60*/  BSYNC.RECONVERGENT B0 ;  /* 0x0000000000007941 */ /* 0x000fea0003800200 */
.L_x_123:
[----:B------:R-:W-:Y:S01]  /*0a70*/  MOV R3, R0 ;  /* 0x0000000000037202 */ /* 0x000fe20000000f00 */
[----:B------:R-:W-:Y:S06]  /*0a80*/  BRA `(.L_x_124) ;  /* 0x0000000000107947 */ /* 0x000fec0003800000 */
.L_x_122:
[C---:B-1----:R-:W-:Y:S01]  /*0a90*/  FMUL.FTZ R0, R2.reuse, R19 ;  /* 0x0000001302007220 */ /* 0x042fe20000410000 */
[----:B------:R-:W-:-:S03]  /*0aa0*/  FMUL.FTZ R2, R2, 0.5 ;  /* 0x3f00000002027820 */ /* 0x000fc60000410000 */
[----:B------:R-:W-:-:S04]  /*0ab0*/  FFMA R3, -R0, R0, R19 ;  /* 0x0000000000037223 */ /* 0x000fc80000000113 */
[----:B------:R-:W-:-:S07]  /*0ac0*/  FFMA R3, R3, R2, R0 ;  /* 0x0000000203037223 */ /* 0x000fce0000000000 */
.L_x_124:
        /* <DEDUP_REMOVED lines=13> */
[----:B------:R-:W-:Y:S01]  /*0ba0*/  IMAD.MOV.U32 R3, RZ, RZ, R21 ;  /* 0x000000ffff037224 */ /* 0x000fe200078e0015 */
[----:B------:R-:W-:-:S07]  /*0bb0*/  MOV R2, 0xbd0 ;  /* 0x00000bd000027802 */ /* 0x000fce0000000f00 */
[----:B------:R-:W-:Y:S05]  /*0bc0*/  CALL.REL.NOINC `($__internal_5_$__cuda_sm3x_div_rn_noftz_f32_slowpath) ;  /* 0x0000000000f07944 */ /* 0x000fea0003c00000 */
.L_x_127:
[----:B------:R-:W-:Y:S05]  /*0bd0*/  BSYNC.RECONVERGENT B0 ;  /* 0x0000000000007941 */ /* 0x000fea0003800200 */
.L_x_126:
[----:B------:R-:W-:Y:S01]  /*0be0*/  HFMA2 R3, -RZ, RZ, 1.75, 0 ;  /* 0x3f000000ff037431 */ /* 0x000fe200000001ff */
[----:B------:R-:W-:Y:S01]  /*0bf0*/  FMNMX R0, R0, 1, PT ;  /* 0x3f80000000007809 */ /* 0x000fe20003800000 */
[----:B------:R-:W-:Y:S01]  /*0c00*/  HFMA2 R7, -RZ, RZ, 1.9599609375, 20144 ;  /* 0x3fd774ebff077431 */ /* 0x000fe200000001ff */
[----:B------:R-:W-:Y:S02]  /*0c10*/  MOV R8, 0x3d10ecef ;  /* 0x3d10ecef00087802 */ /* 0x000fe40000000f00 */
        /* <DEDUP_REMOVED lines=10> */
[----:B------:R-:W-:Y:S02]  /*0cc0*/  FSETP.GT.AND P1, PT, R0, 0.56000000238418579102, PT ;  /* 0x3f0f5c290000780b */ /* 0x000fe40003f24000 */
[----:B------:R-:W-:-:S04]  /*0cd0*/  FSEL R3, R3, |R0|, P0 ;  /* 0x4000000003037208 */ /* 0x000fc80000000000 */
        /* <DEDUP_REMOVED lines=16> */
.L_x_125:
[----:B------:R-:W0:Y:S02]  /*0de0*/  LDC.64 R2, c[0x0][0x390] ;  /* 0x0000e400ff027b82 */ /* 0x000e240000000a00 */
[----:B0-----:R-:W-:-:S05]  /*0df0*/  IMAD.WIDE R2, R6, 0x4, R2 ;  /* 0x0000000406027825 */ /* 0x001fca00078e0202 */
[----:B------:R-:W-:Y:S01]  /*0e00*/  STG.E desc[UR12][R2.64], RZ ;  /* 0x000000ff02007986 */ /* 0x000fe2000c10190c */
[----:B------:R-:W-:Y:S05]  /*0e10*/  EXIT ;  /* 0x000000000000794d */ /* 0x000fea0003800000 */
        .weak           $__internal_4_$__cuda_sm20_sqrt_rn_f32_slowpath
        .type           $__internal_4_$__cuda_sm20_sqrt_rn_f32_slowpath,@function
        .size           $__internal_4_$__cuda_sm20_sqrt_rn_f32_slowpath,($__internal_5_$__cuda_sm3x_div_rn_noftz_f32_slowpath - $__internal_4_$__cuda_sm20_sqrt_rn_f32_slowpath)
$__internal_4_$__cuda_sm20_sqrt_rn_f32_slowpath:
[----:B------:R-:W-:-:S13]  /*0e20*/  LOP3.LUT P0, RZ, R0, 0x7fffffff, RZ, 0xc0, !PT ;  /* 0x7fffffff00ff7812 */ /* 0x000fda000780c0ff */
[----:B------:R-:W-:Y:S01]  /*0e30*/  @!P0 IMAD.MOV.U32 R2, RZ, RZ, R0 ;  /* 0x000000ffff028224 */ /* 0x000fe200078e0000 */
        /* <DEDUP_REMOVED lines=17> */
.L_x_128:
[----:B------:R-:W-:Y:S01]  /*0f50*/  HFMA2 R3, -RZ, RZ, 0, 0 ;  /* 0x00000000ff037431 */ /* 0x000fe200000001ff */
[----:B------:R-:W-:Y:S01]  /*0f60*/  MOV R0, R2 ;  /* 0x0000000200007202 */ /* 0x000fe20000000f00 */
[----:B------:R-:W-:-:S04]  /*0f70*/  IMAD.MOV.U32 R2, RZ, RZ, R9 ;  /* 0x000000ffff027224 */ /* 0x000fc800078e0009 */
[----:B------:R-:W-:Y:S05]  /*0f80*/  RET.REL.NODEC R2 `(spherical_distance_kernel) ;  /* 0xfffffff0021c7950 */ /* 0x000fea0003c3ffff */
        .weak           $__internal_5_$__cuda_sm3x_div_rn_noftz_f32_slowpath
        .type           $__internal_5_$__cuda_sm3x_div_rn_noftz_f32_slowpath,@function
        .size           $__internal_5_$__cuda_sm3x_div_rn_noftz_f32_slowpath,(.L_x_186 - $__internal_5_$__cuda_sm3x_div_rn_noftz_f32_slowpath)
$__internal_5_$__cuda_sm3x_div_rn_noftz_f32_slowpath:
[--C-:B------:R-:W-:Y:S01]  /*0f90*/  SHF.R.U32.HI R4, RZ, 0x17, R8.reuse ;  /* 0x00000017ff047819 */ /* 0x100fe20000011608 */
[----:B------:R-:W-:Y:S01]  /*0fa0*/  BSSY.RECONVERGENT B1, `(.L_x_129) ;  /* 0x0000064000017945 */ /* 0x000fe20003800200 */
[----:B------:R-:W-:Y:S02]  /*0fb0*/  SHF.R.U32.HI R0, RZ, 0x17, R3 ;  /* 0x00000017ff007819 */ /* 0x000fe40000011603 */
[----:B------:R-:W-:Y:S01]  /*0fc0*/  LOP3.LUT R13, R4, 0xff, RZ, 0xc0, !PT ;  /* 0x000000ff040d7812 */ /* 0x000fe200078ec0ff */
[----:B------:R-:W-:Y:S01]  /*0fd0*/  IMAD.MOV.U32 R4, RZ, RZ, R8 ;  /* 0x000000ffff047224 */ /* 0x000fe200078e0008 */
        /* <DEDUP_REMOVED lines=27> */
[----:B------:R-:W-:Y:S02]  /*1190*/  @!P0 IMAD.MOV.U32 R5, RZ, RZ, -0x40 ;  /* 0xffffffc0ff058424 */ /* 0x000fe400078e00ff */
[----:B------:R-:W-:Y:S01]  /*11a0*/  @!P0 FFMA R3, R3, 1.84467440737095516160e+19, RZ ;  /* 0x5f80000003038823 */ /* 0x000fe200000000ff */
[----:B------:R-:W-:Y:S02]  /*11b0*/  @!P1 FFMA R4, R0, 1.84467440737095516160e+19, RZ ;  /* 0x5f80000000049823 */ /* 0x000fe400000000ff */
[----:B------:R-:W-:-:S07]  /*11c0*/  @!P1 IADD3 R5, PT, PT, R5, 0x40, RZ ;  /* 0x0000004005059810 */ /* 0x000fce0007ffe0ff */
.L_x_130:
[----:B------:R-:W-:Y:S01]  /*11d0*/  LEA R7, R13, 0xc0800000, 0x17 ;  /* 0xc08000000d077811 */ /* 0x000fe200078eb8ff */
[----:B------:R-:W-:Y:S03]  /*11e0*/  BSSY.RECONVERGENT B2, `(.L_x_135) ;  /* 0x0000036000027945 */ /* 0x000fe60003800200 */
[----:B------:R-:W-:Y:S02]  /*11f0*/  IADD3 R7, PT, PT, -R7, R4, RZ ;  /* 0x0000000407077210 */ /* 0x000fe40007ffe1ff */
[----:B------:R-:W-:Y:S02]  /*1200*/  IADD3 R4, PT, PT, R10, -0x7f, RZ ;  /* 0xffffff810a047810 */ /* 0x000fe40007ffe0ff */
[----:B------:R-:W0:Y:S01]  /*1210*/  MUFU.RCP R8, R7 ;  /* 0x0000000700087308 */ /* 0x000e220000001000 */
[----:B------:R-:W-:Y:S02]  /*1220*/  FADD.FTZ R9, -R7, -RZ ;  /* 0x800000ff07097221 */ /* 0x000fe40000010100 */
[C---:B------:R-:W-:Y:S01]  /*1230*/  IMAD R0, R4.reuse, -0x800000, R3 ;  /* 0xff80000004007824 */ /* 0x040fe200078e0203 */
[----:B------:R-:W-:-:S05]  /*1240*/  IADD3 R4, PT, PT, R4, 0x7f, -R13 ;  /* 0x0000007f04047810 */ /* 0x000fca0007ffe80d */
[----:B------:R-:W-:Y:S02]  /*1250*/  IMAD.IADD R4, R4, 0x1, R5 ;  /* 0x0000000104047824 */ /* 0x000fe400078e0205 */
        /* <DEDUP_REMOVED lines=26> */
[----:B------:R-:W-:Y:S01]  /*1400*/  IADD3 R8, PT, PT, R7, 0x20, RZ ;  /* 0x0000002007087810 */ /* 0x000fe20007ffe0ff */
[----:B------:R-:W-:Y:S01]  /*1410*/  IMAD.MOV R7, RZ, RZ, -R7 ;  /* 0x000000ffff077224 */ /* 0x000fe200078e0a07 */
[----:B------:R-:W-:-:S02]  /*1420*/  LOP3.LUT R5, R5, 0x800000, RZ, 0xfc, !PT ;  /* 0x0080000005057812 */ /* 0x000fc400078efcff */
[----:B------:R-:W-:Y:S02]  /*1430*/  FSETP.NEU.FTZ.AND P0, PT, R3, R4, PT ;  /* 0x000000040300720b */ /* 0x000fe40003f1d000 */
[----:B------:R-:W-:Y:S02]  /*1440*/  SHF.L.U32 R8, R5, R8, RZ ;  /* 0x0000000805087219 */ /* 0x000fe400000006ff */
[----:B------:R-:W-:Y:S02]  /*1450*/  SEL R4, R7, RZ, P2 ;  /* 0x000000ff07047207 */ /* 0x000fe40001000000 */
[----:B------:R-:W-:Y:S02]  /*1460*/  ISETP.NE.AND P1, PT, R8, RZ, P1 ;  /* 0x000000ff0800720c */ /* 0x000fe40000f25270 */
[----:B------:R-:W-:Y:S02]  /*1470*/  SHF.R.U32.HI R4, RZ, R4, R5 ;  /* 0x00000004ff047219 */ /* 0x000fe40000011605 */
[----:B------:R-:W-:-:S02]  /*1480*/  PLOP3.LUT P0, PT, P0, P1, PT, 0xf8, 0x8f ;  /* 0x00000000008f781c */ /* 0x000fc40000703f70 */
[----:B------:R-:W-:Y:S02]  /*1490*/  SHF.R.U32.HI R8, RZ, 0x1, R4 ;  /* 0x00000001ff087819 */ /* 0x000fe40000011604 */
[----:B------:R-:W-:-:S04]  /*14a0*/  SEL R3, RZ, 0x1, !P0 ;  /* 0x00000001ff037807 */ /* 0x000fc80004000000 */
[----:B------:R-:W-:-:S04]  /*14b0*/  LOP3.LUT R3, R3, 0x1, R8, 0xf8, !PT ;  /* 0x0000000103037812 */ /* 0x000fc800078ef808 */
[----:B------:R-:W-:-:S04]  /*14c0*/  LOP3.LUT R3, R3, R4, RZ, 0xc0, !PT ;  /* 0x0000000403037212 */ /* 0x000fc800078ec0ff */
[----:B------:R-:W-:-:S04]  /*14d0*/  IADD3 R3, PT, PT, R8, R3, RZ ;  /* 0x0000000308037210 */ /* 0x000fc80007ffe0ff */
[----:B------:R-:W-:Y:S01]  /*14e0*/  LOP3.LUT R0, R3, R0, RZ, 0xfc, !PT ;  /* 0x0000000003007212 */ /* 0x000fe200078efcff */
[----:B------:R-:W-:Y:S06]  /*14f0*/  BRA `(.L_x_138) ;  /* 0x0000000000107947 */ /* 0x000fec0003800000 */
.L_x_137:
[----:B------:R-:W-:-:S04]  /*1500*/  LOP3.LUT R0, R0, 0x80000000, RZ, 0xc0, !PT ;  /* 0x8000000000007812 */ /* 0x000fc800078ec0ff */
[----:B------:R-:W-:Y:S01]  /*1510*/  LOP3.LUT R0, R0, 0x7f800000, RZ, 0xfc, !PT ;  /* 0x7f80000000007812 */ /* 0x000fe200078efcff */
[----:B------:R-:W-:Y:S06]  /*1520*/  BRA `(.L_x_138) ;  /* 0x0000000000047947 */ /* 0x000fec0003800000 */
.L_x_136:
[----:B------:R-:W-:-:S07]  /*1530*/  LEA R0, R4, R0, 0x17 ;  /* 0x0000000004007211 */ /* 0x000fce00078eb8ff */
.L_x_138:
[----:B------:R-:W-:Y:S05]  /*1540*/  BSYNC.RECONVERGENT B2 ;  /* 0x0000000000027941 */ /* 0x000fea0003800200 */
.L_x_135:
[----:B------:R-:W-:Y:S05]  /*1550*/  BRA `(.L_x_139) ;  /* 0x0000000000207947 */ /* 0x000fea0003800000 */
.L_x_134:
[----:B------:R-:W-:-:S04]  /*1560*/  LOP3.LUT R0, R4, 0x80000000, R3, 0x48, !PT ;  /* 0x8000000004007812 */ /* 0x000fc800078e4803 */
[----:B------:R-:W-:Y:S01]  /*1570*/  LOP3.LUT R0, R0, 0x7f800000, RZ, 0xfc, !PT ;  /* 0x7f80000000007812 */ /* 0x000fe200078efcff */
[----:B------:R-:W-:Y:S06]  /*1580*/  BRA `(.L_x_139) ;  /* 0x0000000000147947 */ /* 0x000fec0003800000 */
.L_x_133:
[----:B------:R-:W-:Y:S01]  /*1590*/  LOP3.LUT R0, R4, 0x80000000, R3, 0x48, !PT ;  /* 0x8000000004007812 */ /* 0x000fe200078e4803 */
[----:B------:R-:W-:Y:S06]  /*15a0*/  BRA `(.L_x_139) ;  /* 0x00000000000c7947 */ /* 0x000fec0003800000 */
.L_x_132:
[----:B------:R-:W0:Y:S01]  /*15b0*/  MUFU.RSQ R0, -QNAN ;  /* 0xffc0000000007908 */ /* 0x000e220000001400 */
[----:B------:R-:W-:Y:S05]  /*15c0*/  BRA `(.L_x_139) ;  /* 0x0000000000047947 */ /* 0x000fea0003800000 */
.L_x_131:
[----:B------:R-:W-:-:S07]  /*15d0*/  FADD.FTZ R0, R3, R0 ;  /* 0x0000000003007221 */ /* 0x000fce0000010000 */
.L_x_139:
[----:B------:R-:W-:Y:S05]  /*15e0*/  BSYNC.RECONVERGENT B1 ;  /* 0x0000000000017941 */ /* 0x000fea0003800200 */
.L_x_129:
[----:B------:R-:W-:-:S04]  /*15f0*/  HFMA2 R3, -RZ, RZ, 0, 0 ;  /* 0x00000000ff037431 */ /* 0x000fc800000001ff */
[----:B0-----:R-:W-:Y:S05]  /*1600*/  RET.REL.NODEC R2 `(spherical_distance_kernel) ;  /* 0xffffffe8027c7950 */ /* 0x001fea0003c3ffff */
.L_x_140:
        /* <DEDUP_REMOVED lines=15> */
.L_x_186:


//--------------------- .text.hyperbolic_distance_kernel --------------------------
	.section	.text.hyperbolic_distance_kernel,"ax",@progbits
	.align	128
        .global         hyperbolic_distance_kernel
        .type           hyperbolic_distance_kernel,@function
        .size           hyperbolic_distance_kernel,(.L_x_187 - hyperbolic_distance_kernel)
        .other          hyperbolic_distance_kernel,@"STO_CUDA_ENTRY STV_DEFAULT"
hyperbolic_distance_kernel:
.text.hyperbolic_distance_kernel:
        /* <DEDUP_REMOVED lines=18> */
[----:B------:R-:W-:Y:S02]  /*0120*/  MOV R9, RZ ;  /* 0x000000ff00097202 */ /* 0x000fe40000000f00 */
[----:B------:R-:W-:Y:S02]  /*0130*/  ISETP.NE.AND P0, PT, R27, RZ, PT ;  /* 0x000000ff1b00720c */ /* 0x000fe40003f05270 */
[----:B------:R-:W-:-:S03]  /*0140*/  MOV R19, RZ ;  /* 0x000000ff00137202 */ /* 0x000fc60000000f00 */
        /* <DEDUP_REMOVED lines=12> */
.L_x_143:
        /* <DEDUP_REMOVED lines=28> */
[----:B------:R-:W-:Y:S02]  /*03d0*/  VIADD R26, R26, 0x8 ;  /* 0x000000081a1a7836 */ /* 0x000fe40000000000 */
        /* <DEDUP_REMOVED lines=20> */
.L_x_142:
        /* <DEDUP_REMOVED lines=31> */
.L_x_145:
[----:B------:R-:W-:Y:S05]  /*0710*/  @!P1 BRA `(.L_x_144) ;  /* 0x0000000000749947 */ /* 0x000fea0003800000 */
[----:B------:R-:W0:Y:S01]  /*0720*/  LDC.64 R12, c[0x0][0x388] ;  /* 0x0000e200ff0c7b82 */ /* 0x000e220000000a00 */
[----:B------:R-:W-:Y:S02]  /*0730*/  ISETP.NE.AND P0, PT, R14, 0x1, PT ;  /* 0x000000010e00780c */ /* 0x000fe40003f05270 */
[----:B------:R-:W-:-:S04]  /*0740*/  LOP3.LUT R7, R7, 0x1, RZ, 0xc0, !PT ;  /* 0x0000000107077812 */ /* 0x000fc800078ec0ff */
[----:B------:R-:W-:Y:S01]  /*0750*/  ISETP.NE.U32.AND P1, PT, R7, 0x1, PT ;  /* 0x000000010700780c */ /* 0x000fe20003f25070 */
[----:B------:R-:W1:Y:S06]  /*0760*/  LDC.64 R10, c[0x0][0x380] ;  /* 0x0000e000ff0a7b82 */ /* 0x000e6c0000000a00 */
[----:B------:R-:W-:Y:S02]  /*0770*/  @P0 IMAD.IADD R7, R0, 0x1, R9 ;  /* 0x0000000100070824 */ /* 0x000fe400078e0209 */
        /* <DEDUP_REMOVED lines=23> */
.L_x_144:
[----:B------:R-:W-:-:S07]  /*08f0*/  FADD R21, R21, R21 ;  /* 0x0000001515157221 */ /* 0x000fce0000000000 */
.L_x_141:
        /* <DEDUP_REMOVED lines=19> */
[----:B------:R-:W-:-:S07]  /*0a30*/  MOV R2, 0xa50 ;  /* 0x00000a5000027802 */ /* 0x000fce0000000f00 */
[----:B------:R-:W-:Y:S05]  /*0a40*/  CALL.REL.NOINC `($__internal_6_$__cuda_sm3x_div_rn_noftz_f32_slowpath) ;  /* 0x0000000000d47944 */ /* 0x000fea0003c00000 */
[----:B------:R-:W-:-:S07]  /*0a50*/  MOV R2, R0 ;  /* 0x0000000000027202 */ /* 0x000fce0000000f00 */
.L_x_148:
[----:B------:R-:W-:Y:S05]  /*0a60*/  BSYNC.RECONVERGENT B0 ;  /* 0x0000000000007941 */ /* 0x000fea0003800200 */
.L_x_147:
[----:B------:R-:W-:-:S05]  /*0a70*/  FADD R2, R2, 1 ;  /* 0x3f80000002027421 */ /* 0x000fca0000000000 */
[----:B------:R-:W-:-:S05]  /*0a80*/  FMNMX R2, R2, 1, !PT ;  /* 0x3f80000002027809 */ /* 0x000fca0007800000 */
[C---:B------:R-:W-:Y:S01]  /*0a90*/  FFMA R0, R2.reuse, R2, -1 ;  /* 0xbf80000002007423 */ /* 0x040fe20000000002 */
[----:B------:R-:W-:-:S03]  /*0aa0*/  FADD R2, R2, -1 ;  /* 0xbf80000002027421 */ /* 0x000fc60000000000 */
[----:B------:R-:W0:Y:S01]  /*0ab0*/  MUFU.RSQ R3, R0 ;  /* 0x0000000000037308 */ /* 0x000e220000001400 */
[----:B------:R-:W-:Y:S02]  /*0ac0*/  FSETP.NEU.AND P1, PT, R0, RZ, PT ;  /* 0x000000ff0000720b */ /* 0x000fe40003f2d000 */
[----:B------:R-:W-:Y:S01]  /*0ad0*/  ISETP.GT.U32.AND P0, PT, R2, 0x4b000000, PT ;  /* 0x4b0000000200780c */ /* 0x000fe20003f04070 */
[----:B0-----:R-:W-:Y:S01]  /*0ae0*/  FMUL R5, R0, R3 ;  /* 0x0000000300057220 */ /* 0x001fe20000400000 */
[----:B------:R-:W-:-:S03]  /*0af0*/  FMUL R4, R3, 0.5 ;  /* 0x3f00000003047820 */ /* 0x000fc60000400000 */
[----:B------:R-:W-:-:S04]  /*0b00*/  FFMA R3, -R5, R5, R0 ;  /* 0x0000000505037223 */ /* 0x000fc80000000100 */
[----:B------:R-:W-:Y:S01]  /*0b10*/  FFMA R3, R4, R3, R5 ;  /* 0x0000000304037223 */ /* 0x000fe20000000005 */
[----:B------:R-:W-:Y:S02]  /*0b20*/  IMAD.MOV.U32 R4, RZ, RZ, 0x3e800000 ;  /* 0x3e800000ff047424 */ /* 0x000fe400078e00ff */
[----:B------:R-:W-:Y:S02]  /*0b30*/  HFMA2 R5, -RZ, RZ, 1.3056640625, -1.8671875 ;  /* 0x3d39bf78ff057431 */ /* 0x000fe400000001ff */
        /* <DEDUP_REMOVED lines=34> */
.L_x_146:
[----:B------:R-:W0:Y:S02]  /*0d60*/  LDC.64 R2, c[0x0][0x390] ;  /* 0x0000e400ff027b82 */ /* 0x000e240000000a00 */
[----:B0-----:R-:W-:-:S05]  /*0d70*/  IMAD.WIDE R2, R6, 0x4, R2 ;  /* 0x0000000406027825 */ /* 0x001fca00078e0202 */
[----:B------:R-:W-:Y:S01]  /*0d80*/  STG.E desc[UR12][R2.64], RZ ;  /* 0x000000ff02007986 */ /* 0x000fe2000c10190c */
[----:B------:R-:W-:Y:S05]  /*0d90*/  EXIT ;  /* 0x000000000000794d */ /* 0x000fea0003800000 */
        .weak           $__internal_6_$__cuda_sm3x_div_rn_noftz_f32_slowpath
        .type           $__internal_6_$__cuda_sm3x_div_rn_noftz_f32_slowpath,@function
        .size           $__internal_6_$__cuda_sm3x_div_rn_noftz_f32_slowpath,(.L_x_187 - $__internal_6_$__cuda_sm3x_div_rn_noftz_f32_slowpath)
$__internal_6_$__cuda_sm3x_div_rn_noftz_f32_slowpath:
[----:B------:R-:W-:Y:S01]  /*0da0*/  SHF.R.U32.HI R4, RZ, 0x17, R5 ;  /* 0x00000017ff047819 */ /* 0x000fe20000011605 */
[----:B------:R-:W-:Y:S01]  /*0db0*/  BSSY.RECONVERGENT B1, `(.L_x_149) ;  /* 0x0000064000017945 */ /* 0x000fe20003800200 */
[----:B------:R-:W-:Y:S02]  /*0dc0*/  SHF.R.U32.HI R3, RZ, 0x17, R0 ;  /* 0x00000017ff037819 */ /* 0x000fe40000011600 */
[----:B------:R-:W-:Y:S02]  /*0dd0*/  LOP3.LUT R12, R4, 0xff, RZ, 0xc0, !PT ;  /* 0x000000ff040c7812 */ /* 0x000fe400078ec0ff */
[----:B------:R-:W-:Y:S02]  /*0de0*/  LOP3.LUT R10, R3, 0xff, RZ, 0xc0, !PT ;  /* 0x000000ff030a7812 */ /* 0x000fe400078ec0ff */
[----:B------:R-:W-:Y:S02]  /*0df0*/  IADD3 R9, PT, PT, R12, -0x1, RZ ;  /* 0xffffffff0c097810 */ /* 0x000fe40007ffe0ff */
[----:B------:R-:W-:Y:S01]  /*0e00*/  MOV R4, R0 ;  /* 0x0000000000047202 */ /* 0x000fe20000000f00 */
[----:B------:R-:W-:Y:S01]  /*0e10*/  VIADD R8, R10, 0xffffffff ;  /* 0xffffffff0a087836 */ /* 0x000fe20000000000 */
        /* <DEDUP_REMOVED lines=28> */
.L_x_150:
[----:B------:R-:W-:Y:S01]  /*0fe0*/  LEA R0, R12, 0xc0800000, 0x17 ;  /* 0xc08000000c007811 */ /* 0x000fe200078eb8ff */
[----:B------:R-:W-:Y:S01]  /*0ff0*/  BSSY.RECONVERGENT B2, `(.L_x_155) ;  /* 0x0000036000027945 */ /* 0x000fe20003800200 */
[----:B------:R-:W-:Y:S02]  /*1000*/  IADD3 R3, PT, PT, R10, -0x7f, RZ ;  /* 0xffffff810a037810 */ /* 0x000fe40007ffe0ff */
[----:B------:R-:W-:-:S03]  /*1010*/  IADD3 R5, PT, PT, -R0, R5, RZ ;  /* 0x0000000500057210 */ /* 0x000fc60007ffe1ff */
[----:B------:R-:W-:Y:S01]  /*1020*/  IMAD R0, R3, -0x800000, R4 ;  /* 0xff80000003007824 */ /* 0x000fe200078e0204 */
[----:B------:R-:W0:Y:S01]  /*1030*/  MUFU.RCP R8, R5 ;  /* 0x0000000500087308 */ /* 0x000e220000001000 */
[----:B------:R-:W-:-:S04]  /*1040*/  FADD.FTZ R9, -R5, -RZ ;  /* 0x800000ff05097221 */ /* 0x000fc80000010100 */
[----:B0-----:R-:W-:-:S04]  /*1050*/  FFMA R11, R8, R9, 1 ;  /* 0x3f800000080b7423 */ /* 0x001fc80000000009 */
[----:B------:R-:W-:-:S04]  /*1060*/  FFMA R13, R8, R11, R8 ;  /* 0x0000000b080d7223 */ /* 0x000fc80000000008 */
[----:B------:R-:W-:-:S04]  /*1070*/  FFMA R4, R0, R13, RZ ;  /* 0x0000000d00047223 */ /* 0x000fc800000000ff */
[----:B------:R-:W-:-:S04]  /*1080*/  FFMA R11, R9, R4, R0 ;  /* 0x00000004090b7223 */ /* 0x000fc80000000000 */
[----:B------:R-:W-:Y:S01]  /*1090*/  FFMA R8, R13, R11, R4 ;  /* 0x0000000b0d087223 */ /* 0x000fe20000000004 */
[----:B------:R-:W-:-:S03]  /*10a0*/  IADD3 R4, PT, PT, R3, 0x7f, -R12 ;  /* 0x0000007f03047810 */ /* 0x000fc60007ffe80c */
[----:B------:R-:W-:Y:S01]  /*10b0*/  FFMA R9, R9, R8, R0 ;  /* 0x0000000809097223 */ /* 0x000fe20000000000 */
[----:B------:R-:W-:-:S03]  /*10c0*/  IADD3 R4, PT, PT, R4, R7, RZ ;  /* 0x0000000704047210 */ /* 0x000fc60007ffe0ff */
[----:B------:R-:W-:-:S05]  /*10d0*/  FFMA R0, R13, R9, R8 ;  /* 0x000000090d007223 */ /* 0x000fca0000000008 */
[----:B------:R-:W-:-:S04]  /*10e0*/  SHF.R.U32.HI R3, RZ, 0x17, R0 ;  /* 0x00000017ff037819 */ /* 0x000fc80000011600 */
[----:B------:R-:W-:-:S04]  /*10f0*/  LOP3.LUT R3, R3, 0xff, RZ, 0xc0, !PT ;  /* 0x000000ff03037812 */ /* 0x000fc800078ec0ff */
[----:B------:R-:W-:-:S05]  /*1100*/  IADD3 R7, PT, PT, R3, R4, RZ ;  /* 0x0000000403077210 */ /* 0x000fca0007ffe0ff */
[----:B------:R-:W-:-:S05]  /*1110*/  VIADD R3, R7, 0xffffffff ;  /* 0xffffffff07037836 */ /* 0x000fca0000000000 */
        /* <DEDUP_REMOVED lines=10> */
[-CC-:B------:R-:W-:Y:S01]  /*11c0*/  FFMA.RM R4, R13, R9.reuse, R8.reuse ;  /* 0x000000090d047223 */ /* 0x180fe20000004008 */
        /* <DEDUP_REMOVED lines=20> */
.L_x_157:
[----:B------:R-:W-:-:S04]  /*1310*/  LOP3.LUT R0, R0, 0x80000000, RZ, 0xc0, !PT ;  /* 0x8000000000007812 */ /* 0x000fc800078ec0ff */
[----:B------:R-:W-:Y:S01]  /*1320*/  LOP3.LUT R0, R0, 0x7f800000, RZ, 0xfc, !PT ;  /* 0x7f80000000007812 */ /* 0x000fe200078efcff */
[----:B------:R-:W-:Y:S06]  /*1330*/  BRA `(.L_x_158) ;  /* 0x0000000000047947 */ /* 0x000fec0003800000 */
.L_x_156:
[----:B------:R-:W-:-:S07]  /*1340*/  LEA R0, R4, R0, 0x17 ;  /* 0x0000000004007211 */ /* 0x000fce00078eb8ff */
.L_x_158:
[----:B------:R-:W-:Y:S05]  /*1350*/  BSYNC.RECONVERGENT B2 ;  /* 0x0000000000027941 */ /* 0x000fea0003800200 */
.L_x_155:
[----:B------:R-:W-:Y:S05]  /*1360*/  BRA `(.L_x_159) ;  /* 0x0000000000207947 */ /* 0x000fea0003800000 */
.L_x_154:
[----:B------:R-:W-:-:S04]  /*1370*/  LOP3.LUT R0, R5, 0x80000000, R4, 0x48, !PT ;  /* 0x8000000005007812 */ /* 0x000fc800078e4804 */
[----:B------:R-:W-:Y:S01]  /*1380*/  LOP3.LUT R0, R0, 0x7f800000, RZ, 0xfc, !PT ;  /* 0x7f80000000007812 */ /* 0x000fe200078efcff */
[----:B------:R-:W-:Y:S06]  /*1390*/  BRA `(.L_x_159) ;  /* 0x0000000000147947 */ /* 0x000fec0003800000 */
.L_x_153:
[----:B------:R-:W-:Y:S01]  /*13a0*/  LOP3.LUT R0, R5, 0x80000000, R4, 0x48, !PT ;  /* 0x8000000005007812 */ /* 0x000fe200078e4804 */
[----:B------:R-:W-:Y:S06]  /*13b0*/  BRA `(.L_x_159) ;  /* 0x00000000000c7947 */ /* 0x000fec0003800000 */
.L_x_152:
[----:B------:R-:W0:Y:S01]  /*13c0*/  MUFU.RSQ R0, -QNAN ;  /* 0xffc0000000007908 */ /* 0x000e220000001400 */
[----:B------:R-:W-:Y:S05]  /*13d0*/  BRA `(.L_x_159) ;  /* 0x0000000000047947 */ /* 0x000fea0003800000 */
.L_x_151:
[----:B------:R-:W-:-:S07]  /*13e0*/  FADD.FTZ R0, R0, R3 ;  /* 0x0000000300007221 */ /* 0x000fce0000010000 */
.L_x_159:
[----:B------:R-:W-:Y:S05]  /*13f0*/  BSYNC.RECONVERGENT B1 ;  /* 0x0000000000017941 */ /* 0x000fea0003800200 */
.L_x_149:
[----:B------:R-:W-:-:S04]  /*1400*/  HFMA2 R3, -RZ, RZ, 0, 0 ;  /* 0x00000000ff037431 */ /* 0x000fc800000001ff */
[----:B0-----:R-:W-:Y:S05]  /*1410*/  RET.REL.NODEC R2 `(hyperbolic_distance_kernel) ;  /* 0xffffffe802f87950 */ /* 0x001fea0003c3ffff */
.L_x_160:
        /* <DEDUP_REMOVED lines=14> */
.L_x_187:


//--------------------- .text.euclidean_distance_kernel --------------------------
	.section	.text.euclidean_distance_kernel,"ax",@progbits
	.align	128
        .global         euclidean_distance_kernel
        .type           euclidean_distance_kernel,@function
        .size           euclidean_distance_kernel,(.L_x_188 - euclidean_distance_kernel)
        .other          euclidean_distance_kernel,@"STO_CUDA_ENTRY STV_DEFAULT"
euclidean_distance_kernel:
.text.euclidean_distance_kernel:
        /* <DEDUP_REMOVED lines=32> */
.L_x_163:
        /* <DEDUP_REMOVED lines=73> */
.L_x_162:
        /* <DEDUP_REMOVED lines=43> */
.L_x_164:
        /* <DEDUP_REMOVED lines=27> */
.L_x_165:
        /* <DEDUP_REMOVED lines=8> */
.L_x_166:
        /* <DEDUP_REMOVED lines=12> */
.L_x_161:
[----:B------:R-:W-:Y:S01]  /*0c30*/  IADD3 R0, PT, PT, R13, -0xd000000, RZ ;  /* 0xf30000000d007810 */ /* 0x000fe20007ffe0ff */
[----:B------:R0:W1:Y:S01]  /*0c40*/  MUFU.RSQ R2, R13 ;  /* 0x0000000d00027308 */ /* 0x0000620000001400 */
[----:B------:R-:W-:Y:S02]  /*0c50*/  BSSY.RECONVERGENT B0, `(.L_x_167) ;  /* 0x000000b000007945 */ /* 0x000fe40003800200 */
[----:B------:R-:W-:-:S13]  /*0c60*/  ISETP.GT.U32.AND P0, PT, R0, 0x727fffff, PT ;  /* 0x727fffff0000780c */ /* 0x000fda0003f04070 */
[----:B0-----:R-:W-:Y:S05]  /*0c70*/  @!P0 BRA `(.L_x_168) ;  /* 0x0000000000108947 */ /* 0x001fea0003800000 */
[----:B------:R-:W-:Y:S02]  /*0c80*/  MOV R0, R13 ;  /* 0x0000000d00007202 */ /* 0x000fe40000000f00 */
[----:B------:R-:W-:-:S07]  /*0c90*/  MOV R8, 0xcb0 ;  /* 0x00000cb000087802 */ /* 0x000fce0000000f00 */
[----:B-1----:R-:W-:Y:S05]  /*0ca0*/  CALL.REL.NOINC `($__internal_7_$__cuda_sm20_sqrt_rn_f32_slowpath) ;  /* 0x0000000000287944 */ /* 0x002fea0003c00000 */
[----:B------:R-:W-:Y:S05]  /*0cb0*/  BRA `(.L_x_169) ;  /* 0x0000000000107947 */ /* 0x000fea0003800000 */
.L_x_168:
[C---:B-1----:R-:W-:Y:S01]  /*0cc0*/  FMUL.FTZ R0, R2.reuse, R13 ;  /* 0x0000000d02007220 */ /* 0x042fe20000410000 */
[----:B------:R-:W-:-:S03]  /*0cd0*/  FMUL.FTZ R2, R2, 0.5 ;  /* 0x3f00000002027820 */ /* 0x000fc60000410000 */
[----:B------:R-:W-:-:S04]  /*0ce0*/  FFMA R5, -R0, R0, R13 ;  /* 0x0000000000057223 */ /* 0x000fc8000000010d */
[----:B------:R-:W-:-:S07]  /*0cf0*/  FFMA R5, R5, R2, R0 ;  /* 0x0000000205057223 */ /* 0x000fce0000000000 */
.L_x_169:
[----:B------:R-:W-:Y:S05]  /*0d00*/  BSYNC.RECONVERGENT B0 ;  /* 0x0000000000007941 */ /* 0x000fea0003800200 */
.L_x_167:
[----:B------:R-:W0:Y:S02]  /*0d10*/  LDC.64 R2, c[0x0][0x390] ;  /* 0x0000e400ff027b82 */ /* 0x000e240000000a00 */
[----:B0-----:R-:W-:-:S05]  /*0d20*/  IMAD.WIDE R6, R6, 0x4, R2 ;  /* 0x0000000406067825 */ /* 0x001fca00078e0202 */
[----:B------:R-:W-:Y:S01]  /*0d30*/  STG.E desc[UR16][R6.64], R5 ;  /* 0x0000000506007986 */ /* 0x000fe2000c101910 */
[----:B------:R-:W-:Y:S05]  /*0d40*/  EXIT ;  /* 0x000000000000794d */ /* 0x000fea0003800000 */
        .weak           $__internal_7_$__cuda_sm20_sqrt_rn_f32_slowpath
        .type           $__internal_7_$__cuda_sm20_sqrt_rn_f32_slowpath,@function
        .size           $__internal_7_$__cuda_sm20_sqrt_rn_f32_slowpath,(.L_x_188 - $__internal_7_$__cuda_sm20_sqrt_rn_f32_slowpath)
$__internal_7_$__cuda_sm20_sqrt_rn_f32_slowpath:
        /* <DEDUP_REMOVED lines=19> */
.L_x_170:
[----:B------:R-:W-:Y:S01]  /*0e80*/  HFMA2 R3, -RZ, RZ, 0, 0 ;  /* 0x00000000ff037431 */ /* 0x000fe200000001ff */
[----:B------:R-:W-:Y:S02]  /*0e90*/  MOV R5, R2 ;  /* 0x0000000200057202 */ /* 0x000fe40000000f00 */
[----:B------:R-:W-:-:S04]  /*0ea0*/  MOV R2, R8 ;  /* 0x0000000800027202 */ /* 0x000fc80000000f00 */
[----:B------:R-:W-:Y:S05]  /*0eb0*/  RET.REL.NODEC R2 `(euclidean_distance_kernel) ;  /* 0xfffffff002507950 */ /* 0x000fea0003c3ffff */
.L_x_171:
        /* <DEDUP_REMOVED lines=12> */
.L_x_188:


//--------------------- .nv.shared.reserved.0     --------------------------
	.section	.nv.shared.reserved.0,"aw",@nobits
	.weak		__nv_reservedSMEM_offset_0_alias
	.size		__nv_reservedSMEM_offset_0_alias, 0, 64
	.other		__nv_reservedSMEM_offset_0_alias,@"STO_CUDA_RESERVED_SHARED STV_DEFAULT"
__nv_reservedSMEM_offset_0_alias:
	.zero		0
	.zero		64


//--------------------- .nv.constant0.unified_distance_kernel --------------------------
	.section	.nv.constant0.unified_distance_kernel,"a",@progbits
	.sectionflags	@""
	.align	4
.nv.constant0.unified_distance_kernel:
	.zero		932


//--------------------- .nv.constant0.wasserstein_distance_kernel --------------------------
	.section	.nv.constant0.wasserstein_distance_kernel,"a",@progbits
	.sectionflags	@""
	.align	4
.nv.constant0.wasserstein_distance_kernel:
	.zero		928


//--------------------- .nv.constant0.chebyshev_distance_kernel --------------------------
	.section	.nv.constant0.chebyshev_distance_kernel,"a",@progbits
	.sectionflags	@""
	.align	4
.nv.constant0.chebyshev_distance_kernel:
	.zero		928


//--------------------- .nv.constant0.manhattan_distance_kernel --------------------------
	.section	.nv.constant0.manhattan_distance_kernel,"a",@progbits
	.sectionflags	@""
	.align	4
.nv.constant0.manhattan_distance_kernel:
	.zero		928


//--------------------- .nv.constant0.minkowski_distance_kernel --------------------------
	.section	.nv.constant0.minkowski_distance_kernel,"a",@progbits
	.sectionflags	@""
	.align	4
.nv.constant0.minkowski_distance_kernel:
	.zero		928


//--------------------- .nv.constant0.spherical_distance_kernel --------------------------
	.section	.nv.constant0.spherical_distance_kernel,"a",@progbits
	.sectionflags	@""
	.align	4
.nv.constant0.spherical_distance_kernel:
	.zero		928


//--------------------- .nv.constant0.hyperbolic_distance_kernel --------------------------
	.section	.nv.constant0.hyperbolic_distance_kernel,"a",@progbits
	.sectionflags	@""
	.align	4
.nv.constant0.hyperbolic_distance_kernel:
	.zero		928


//--------------------- .nv.constant0.euclidean_distance_kernel --------------------------
	.section	.nv.constant0.euclidean_distance_kernel,"a",@progbits
	.sectionflags	@""
	.align	4
.nv.constant0.euclidean_distance_kernel:
	.zero		928


//--------------------- SYMBOLS --------------------------

	.type		.nv.reservedSmem.offset0,@object
	.size		.nv.reservedSmem.offset0,0x4
